//
// Generated by NVIDIA NVVM Compiler
//
// Compiler Build ID: CL-36424714
// Cuda compilation tools, release 13.0, V13.0.88
// Based on NVVM 20.0.0
//

.version 9.0
.target sm_100
.address_size 64

	// .globl	_Z21find_best_pins_kernelPiS_iiPmPhS1_i

.visible .entry _Z21find_best_pins_kernelPiS_iiPmPhS1_i(
	.param .u64 .ptr .align 1 _Z21find_best_pins_kernelPiS_iiPmPhS1_i_param_0,
	.param .u64 .ptr .align 1 _Z21find_best_pins_kernelPiS_iiPmPhS1_i_param_1,
	.param .u32 _Z21find_best_pins_kernelPiS_iiPmPhS1_i_param_2,
	.param .u32 _Z21find_best_pins_kernelPiS_iiPmPhS1_i_param_3,
	.param .u64 .ptr .align 1 _Z21find_best_pins_kernelPiS_iiPmPhS1_i_param_4,
	.param .u64 .ptr .align 1 _Z21find_best_pins_kernelPiS_iiPmPhS1_i_param_5,
	.param .u64 .ptr .align 1 _Z21find_best_pins_kernelPiS_iiPmPhS1_i_param_6,
	.param .u32 _Z21find_best_pins_kernelPiS_iiPmPhS1_i_param_7
)
{
	.local .align 16 .b8 	__local_depot0[16384];
	.reg .b64 	%SP;
	.reg .b64 	%SPL;
	.reg .pred 	%p<90>;
	.reg .b16 	%rs<11>;
	.reg .b32 	%r<338>;
	.reg .b32 	%f<98>;
	.reg .b64 	%rd<353>;
	.reg .b64 	%fd<17>;

	mov.u64 	%SPL, __local_depot0;
	ld.param.u64 	%rd125, [_Z21find_best_pins_kernelPiS_iiPmPhS1_i_param_0];
	ld.param.u64 	%rd126, [_Z21find_best_pins_kernelPiS_iiPmPhS1_i_param_1];
	ld.param.u32 	%r61, [_Z21find_best_pins_kernelPiS_iiPmPhS1_i_param_2];
	ld.param.u32 	%r62, [_Z21find_best_pins_kernelPiS_iiPmPhS1_i_param_3];
	ld.param.u64 	%rd127, [_Z21find_best_pins_kernelPiS_iiPmPhS1_i_param_5];
	ld.param.u64 	%rd128, [_Z21find_best_pins_kernelPiS_iiPmPhS1_i_param_6];
	ld.param.u32 	%r63, [_Z21find_best_pins_kernelPiS_iiPmPhS1_i_param_7];
	cvta.to.global.u64 	%rd1, %rd128;
	cvta.to.global.u64 	%rd2, %rd127;
	cvta.to.global.u64 	%rd129, %rd126;
	cvta.to.global.u64 	%rd130, %rd125;
	add.u64 	%rd3, %SPL, 0;
	add.u64 	%rd4, %SPL, 8192;
	mov.u32 	%r64, %ctaid.x;
	mov.u32 	%r65, %ntid.x;
	mov.u32 	%r66, %tid.x;
	mad.lo.s32 	%r1, %r64, %r65, %r66;
	mov.u32 	%r67, %ctaid.y;
	mov.u32 	%r68, %ntid.y;
	mov.u32 	%r69, %tid.y;
	mad.lo.s32 	%r2, %r67, %r68, %r69;
	mul.wide.s32 	%rd133, %r1, 4;
	add.s64 	%rd134, %rd130, %rd133;
	ld.global.u32 	%r3, [%rd134];
	add.s64 	%rd135, %rd129, %rd133;
	ld.global.u32 	%r4, [%rd135];
	mul.wide.u32 	%rd136, %r2, 4;
	add.s64 	%rd137, %rd130, %rd136;
	ld.global.u32 	%r5, [%rd137];
	add.s64 	%rd138, %rd129, %rd136;
	ld.global.u32 	%r6, [%rd138];
	setp.ne.s32 	%p1, %r3, %r5;
	@%p1 bra 	$L__BB0_14;
	min.s32 	%r122, %r4, %r6;
	max.s32 	%r7, %r4, %r6;
	cvt.s64.s32 	%rd5, %r122;
	setp.le.u32 	%p57, %r7, %r122;
	@%p57 bra 	$L__BB0_13;
	cvt.s64.s32 	%rd190, %r7;
	add.s64 	%rd191, %rd5, 1;
	max.u64 	%rd192, %rd190, %rd191;
	sub.s64 	%rd6, %rd192, %rd5;
	and.b64  	%rd7, %rd6, 7;
	sub.s64 	%rd193, %rd5, %rd192;
	setp.gt.u64 	%p58, %rd193, -8;
	mov.u64 	%rd309, %rd5;
	@%p58 bra 	$L__BB0_5;
	cvt.u32.u64 	%r123, %rd5;
	and.b64  	%rd305, %rd6, -8;
	add.s32 	%r322, %r123, 3;
	add.s64 	%rd307, %rd4, 16;
	add.s64 	%rd306, %rd3, 16;
	mov.u64 	%rd309, %rd5;
$L__BB0_4:
	.pragma "nounroll";
	add.s32 	%r124, %r322, -3;
	add.s32 	%r125, %r322, -2;
	add.s32 	%r126, %r322, -1;
	st.local.v4.u32 	[%rd306+-16], {%r3, %r3, %r3, %r3};
	add.s32 	%r127, %r322, 4;
	st.local.v4.u32 	[%rd307+-16], {%r124, %r125, %r126, %r322};
	add.s32 	%r128, %r322, 1;
	add.s32 	%r129, %r322, 2;
	add.s32 	%r130, %r322, 3;
	st.local.v4.u32 	[%rd306], {%r3, %r3, %r3, %r3};
	st.local.v4.u32 	[%rd307], {%r128, %r129, %r130, %r127};
	add.s64 	%rd309, %rd309, 8;
	add.s32 	%r322, %r322, 8;
	add.s64 	%rd307, %rd307, 32;
	add.s64 	%rd306, %rd306, 32;
	add.s64 	%rd305, %rd305, -8;
	setp.ne.s64 	%p59, %rd305, 0;
	@%p59 bra 	$L__BB0_4;
$L__BB0_5:
	setp.eq.s64 	%p60, %rd7, 0;
	@%p60 bra 	$L__BB0_13;
	and.b64  	%rd20, %rd6, 3;
	setp.lt.u64 	%p61, %rd7, 4;
	@%p61 bra 	$L__BB0_8;
	sub.s64 	%rd194, %rd309, %rd5;
	shl.b64 	%rd195, %rd194, 2;
	add.s64 	%rd196, %rd3, %rd195;
	st.local.u32 	[%rd196], %r3;
	cvt.u32.u64 	%r131, %rd309;
	add.s64 	%rd197, %rd4, %rd195;
	st.local.u32 	[%rd197], %r131;
	st.local.u32 	[%rd196+4], %r3;
	add.s32 	%r132, %r131, 1;
	st.local.u32 	[%rd197+4], %r132;
	st.local.u32 	[%rd196+8], %r3;
	add.s32 	%r133, %r131, 2;
	st.local.u32 	[%rd197+8], %r133;
	st.local.u32 	[%rd196+12], %r3;
	add.s32 	%r134, %r131, 3;
	st.local.u32 	[%rd197+12], %r134;
	add.s64 	%rd309, %rd309, 4;
$L__BB0_8:
	setp.eq.s64 	%p62, %rd20, 0;
	@%p62 bra 	$L__BB0_13;
	setp.eq.s64 	%p63, %rd20, 1;
	@%p63 bra 	$L__BB0_11;
	sub.s64 	%rd198, %rd309, %rd5;
	shl.b64 	%rd199, %rd198, 2;
	add.s64 	%rd200, %rd3, %rd199;
	st.local.u32 	[%rd200], %r3;
	cvt.u32.u64 	%r135, %rd309;
	add.s64 	%rd201, %rd4, %rd199;
	st.local.u32 	[%rd201], %r135;
	st.local.u32 	[%rd200+4], %r3;
	add.s32 	%r136, %r135, 1;
	st.local.u32 	[%rd201+4], %r136;
	add.s64 	%rd309, %rd309, 2;
$L__BB0_11:
	and.b64  	%rd202, %rd6, 1;
	setp.eq.b64 	%p64, %rd202, 1;
	not.pred 	%p65, %p64;
	@%p65 bra 	$L__BB0_13;
	sub.s64 	%rd203, %rd309, %rd5;
	shl.b64 	%rd204, %rd203, 2;
	add.s64 	%rd205, %rd3, %rd204;
	st.local.u32 	[%rd205], %r3;
	add.s64 	%rd206, %rd4, %rd204;
	st.local.u32 	[%rd206], %rd309;
$L__BB0_13:
	cvt.u32.u64 	%r137, %rd5;
	sub.s32 	%r324, %r7, %r137;
	bra.uni 	$L__BB0_49;
$L__BB0_14:
	setp.ne.s32 	%p2, %r4, %r6;
	@%p2 bra 	$L__BB0_28;
	min.s32 	%r106, %r3, %r5;
	max.s32 	%r12, %r3, %r5;
	cvt.s64.s32 	%rd25, %r106;
	setp.le.u32 	%p48, %r12, %r106;
	@%p48 bra 	$L__BB0_27;
	cvt.s64.s32 	%rd173, %r12;
	add.s64 	%rd174, %rd25, 1;
	max.u64 	%rd175, %rd173, %rd174;
	sub.s64 	%rd26, %rd175, %rd25;
	and.b64  	%rd27, %rd26, 7;
	sub.s64 	%rd176, %rd25, %rd175;
	setp.gt.u64 	%p49, %rd176, -8;
	mov.u64 	%rd316, %rd25;
	@%p49 bra 	$L__BB0_19;
	cvt.u32.u64 	%r107, %rd25;
	and.b64  	%rd312, %rd26, -8;
	add.s32 	%r323, %r107, 3;
	add.s64 	%rd314, %rd3, 16;
	add.s64 	%rd313, %rd4, 16;
	mov.u64 	%rd316, %rd25;
$L__BB0_18:
	.pragma "nounroll";
	add.s32 	%r108, %r323, -3;
	add.s32 	%r109, %r323, -2;
	add.s32 	%r110, %r323, -1;
	st.local.v4.u32 	[%rd313+-16], {%r4, %r4, %r4, %r4};
	add.s32 	%r111, %r323, 4;
	st.local.v4.u32 	[%rd314+-16], {%r108, %r109, %r110, %r323};
	add.s32 	%r112, %r323, 1;
	add.s32 	%r113, %r323, 2;
	add.s32 	%r114, %r323, 3;
	st.local.v4.u32 	[%rd313], {%r4, %r4, %r4, %r4};
	st.local.v4.u32 	[%rd314], {%r112, %r113, %r114, %r111};
	add.s64 	%rd316, %rd316, 8;
	add.s32 	%r323, %r323, 8;
	add.s64 	%rd314, %rd314, 32;
	add.s64 	%rd313, %rd313, 32;
	add.s64 	%rd312, %rd312, -8;
	setp.ne.s64 	%p50, %rd312, 0;
	@%p50 bra 	$L__BB0_18;
$L__BB0_19:
	setp.eq.s64 	%p51, %rd27, 0;
	@%p51 bra 	$L__BB0_27;
	and.b64  	%rd40, %rd26, 3;
	setp.lt.u64 	%p52, %rd27, 4;
	@%p52 bra 	$L__BB0_22;
	sub.s64 	%rd177, %rd316, %rd25;
	shl.b64 	%rd178, %rd177, 2;
	add.s64 	%rd179, %rd4, %rd178;
	st.local.u32 	[%rd179], %r4;
	cvt.u32.u64 	%r115, %rd316;
	add.s64 	%rd180, %rd3, %rd178;
	st.local.u32 	[%rd180], %r115;
	st.local.u32 	[%rd179+4], %r4;
	add.s32 	%r116, %r115, 1;
	st.local.u32 	[%rd180+4], %r116;
	st.local.u32 	[%rd179+8], %r4;
	add.s32 	%r117, %r115, 2;
	st.local.u32 	[%rd180+8], %r117;
	st.local.u32 	[%rd179+12], %r4;
	add.s32 	%r118, %r115, 3;
	st.local.u32 	[%rd180+12], %r118;
	add.s64 	%rd316, %rd316, 4;
$L__BB0_22:
	setp.eq.s64 	%p53, %rd40, 0;
	@%p53 bra 	$L__BB0_27;
	setp.eq.s64 	%p54, %rd40, 1;
	@%p54 bra 	$L__BB0_25;
	sub.s64 	%rd181, %rd316, %rd25;
	shl.b64 	%rd182, %rd181, 2;
	add.s64 	%rd183, %rd4, %rd182;
	st.local.u32 	[%rd183], %r4;
	cvt.u32.u64 	%r119, %rd316;
	add.s64 	%rd184, %rd3, %rd182;
	st.local.u32 	[%rd184], %r119;
	st.local.u32 	[%rd183+4], %r4;
	add.s32 	%r120, %r119, 1;
	st.local.u32 	[%rd184+4], %r120;
	add.s64 	%rd316, %rd316, 2;
$L__BB0_25:
	and.b64  	%rd185, %rd26, 1;
	setp.eq.b64 	%p55, %rd185, 1;
	not.pred 	%p56, %p55;
	@%p56 bra 	$L__BB0_27;
	sub.s64 	%rd186, %rd316, %rd25;
	shl.b64 	%rd187, %rd186, 2;
	add.s64 	%rd188, %rd4, %rd187;
	st.local.u32 	[%rd188], %r4;
	add.s64 	%rd189, %rd3, %rd187;
	st.local.u32 	[%rd189], %rd316;
$L__BB0_27:
	cvt.u32.u64 	%r121, %rd25;
	sub.s32 	%r324, %r12, %r121;
	bra.uni 	$L__BB0_49;
$L__BB0_28:
	sub.s32 	%r70, %r3, %r5;
	abs.s32 	%r71, %r70;
	sub.s32 	%r72, %r4, %r6;
	abs.s32 	%r73, %r72;
	setp.le.s32 	%p3, %r71, %r73;
	@%p3 bra 	$L__BB0_39;
	setp.gt.s32 	%p26, %r3, %r5;
	max.s32 	%r17, %r3, %r5;
	min.s32 	%r90, %r3, %r5;
	selp.b32 	%r91, %r6, %r4, %p26;
	selp.b32 	%r92, %r4, %r6, %p26;
	cvt.rn.f32.s32 	%f56, %r92;
	cvt.rn.f32.s32 	%f57, %r91;
	sub.f32 	%f58, %f56, %f57;
	cvt.rn.f32.s32 	%f59, %r17;
	cvt.rn.f32.s32 	%f60, %r90;
	sub.f32 	%f61, %f59, %f60;
	div.rn.f32 	%f1, %f58, %f61;
	mul.f32 	%f62, %f1, %f60;
	sub.f32 	%f2, %f57, %f62;
	cvt.s64.s32 	%rd45, %r90;
	setp.ge.u32 	%p27, %r90, %r17;
	@%p27 bra 	$L__BB0_38;
	cvt.s64.s32 	%rd156, %r17;
	cvt.rn.f64.s32 	%fd1, %r62;
	add.s32 	%r93, %r62, -1;
	cvt.rn.f32.s32 	%f3, %r93;
	add.s64 	%rd157, %rd45, 1;
	max.u64 	%rd158, %rd156, %rd157;
	sub.s64 	%rd46, %rd158, %rd45;
	sub.s64 	%rd159, %rd45, %rd158;
	setp.gt.u64 	%p28, %rd159, -4;
	mov.u64 	%rd323, %rd45;
	@%p28 bra 	$L__BB0_33;
	and.b64  	%rd319, %rd46, -4;
	mov.u64 	%rd320, %rd3;
	mov.u64 	%rd321, %rd4;
	mov.u64 	%rd323, %rd45;
$L__BB0_32:
	.pragma "nounroll";
	cvt.rn.f32.u64 	%f63, %rd323;
	fma.rn.f32 	%f64, %f1, %f63, %f2;
	cvt.f64.f32 	%fd10, %f64;
	setp.ge.f64 	%p29, %fd10, %fd1;
	selp.f32 	%f65, %f3, %f64, %p29;
	setp.lt.f32 	%p30, %f65, 0f00000000;
	selp.f32 	%f66, 0f00000000, %f65, %p30;
	cvt.rmi.f32.f32 	%f67, %f66;
	cvt.rzi.s32.f32 	%r94, %f67;
	add.s64 	%rd160, %rd323, 1;
	cvt.rn.f32.u64 	%f68, %rd160;
	fma.rn.f32 	%f69, %f1, %f68, %f2;
	cvt.f64.f32 	%fd11, %f69;
	setp.ge.f64 	%p31, %fd11, %fd1;
	selp.f32 	%f70, %f3, %f69, %p31;
	setp.lt.f32 	%p32, %f70, 0f00000000;
	selp.f32 	%f71, 0f00000000, %f70, %p32;
	cvt.rmi.f32.f32 	%f72, %f71;
	cvt.rzi.s32.f32 	%r95, %f72;
	add.s64 	%rd161, %rd323, 2;
	cvt.rn.f32.u64 	%f73, %rd161;
	fma.rn.f32 	%f74, %f1, %f73, %f2;
	cvt.f64.f32 	%fd12, %f74;
	setp.ge.f64 	%p33, %fd12, %fd1;
	selp.f32 	%f75, %f3, %f74, %p33;
	setp.lt.f32 	%p34, %f75, 0f00000000;
	selp.f32 	%f76, 0f00000000, %f75, %p34;
	cvt.rmi.f32.f32 	%f77, %f76;
	cvt.rzi.s32.f32 	%r96, %f77;
	cvt.u32.u64 	%r97, %rd323;
	cvt.u32.u64 	%r98, %rd160;
	cvt.u32.u64 	%r99, %rd161;
	add.s64 	%rd162, %rd323, 3;
	cvt.u32.u64 	%r100, %rd162;
	st.local.v4.u32 	[%rd320], {%r97, %r98, %r99, %r100};
	cvt.rn.f32.u64 	%f78, %rd162;
	fma.rn.f32 	%f79, %f1, %f78, %f2;
	cvt.f64.f32 	%fd13, %f79;
	setp.ge.f64 	%p35, %fd13, %fd1;
	selp.f32 	%f80, %f3, %f79, %p35;
	setp.lt.f32 	%p36, %f80, 0f00000000;
	selp.f32 	%f81, 0f00000000, %f80, %p36;
	cvt.rmi.f32.f32 	%f82, %f81;
	cvt.rzi.s32.f32 	%r101, %f82;
	st.local.v4.u32 	[%rd321], {%r94, %r95, %r96, %r101};
	add.s64 	%rd323, %rd323, 4;
	add.s64 	%rd321, %rd321, 16;
	add.s64 	%rd320, %rd320, 16;
	add.s64 	%rd319, %rd319, -4;
	setp.ne.s64 	%p37, %rd319, 0;
	@%p37 bra 	$L__BB0_32;
$L__BB0_33:
	and.b64  	%rd58, %rd46, 3;
	setp.eq.s64 	%p38, %rd58, 0;
	@%p38 bra 	$L__BB0_38;
	setp.eq.s64 	%p39, %rd58, 1;
	@%p39 bra 	$L__BB0_36;
	sub.s64 	%rd163, %rd323, %rd45;
	shl.b64 	%rd164, %rd163, 2;
	add.s64 	%rd165, %rd3, %rd164;
	st.local.u32 	[%rd165], %rd323;
	cvt.rn.f32.u64 	%f83, %rd323;
	fma.rn.f32 	%f84, %f1, %f83, %f2;
	cvt.f64.f32 	%fd14, %f84;
	setp.ge.f64 	%p40, %fd14, %fd1;
	selp.f32 	%f85, %f3, %f84, %p40;
	setp.lt.f32 	%p41, %f85, 0f00000000;
	selp.f32 	%f86, 0f00000000, %f85, %p41;
	cvt.rmi.f32.f32 	%f87, %f86;
	cvt.rzi.s32.f32 	%r102, %f87;
	add.s64 	%rd166, %rd4, %rd164;
	st.local.u32 	[%rd166], %r102;
	add.s64 	%rd167, %rd323, 1;
	st.local.u32 	[%rd165+4], %rd167;
	cvt.rn.f32.u64 	%f88, %rd167;
	fma.rn.f32 	%f89, %f1, %f88, %f2;
	cvt.f64.f32 	%fd15, %f89;
	setp.ge.f64 	%p42, %fd15, %fd1;
	selp.f32 	%f90, %f3, %f89, %p42;
	setp.lt.f32 	%p43, %f90, 0f00000000;
	selp.f32 	%f91, 0f00000000, %f90, %p43;
	cvt.rmi.f32.f32 	%f92, %f91;
	cvt.rzi.s32.f32 	%r103, %f92;
	st.local.u32 	[%rd166+4], %r103;
	add.s64 	%rd323, %rd323, 2;
$L__BB0_36:
	and.b64  	%rd168, %rd46, 1;
	setp.eq.b64 	%p44, %rd168, 1;
	not.pred 	%p45, %p44;
	@%p45 bra 	$L__BB0_38;
	sub.s64 	%rd169, %rd323, %rd45;
	shl.b64 	%rd170, %rd169, 2;
	add.s64 	%rd171, %rd3, %rd170;
	st.local.u32 	[%rd171], %rd323;
	cvt.rn.f32.u64 	%f93, %rd323;
	fma.rn.f32 	%f94, %f1, %f93, %f2;
	cvt.f64.f32 	%fd16, %f94;
	setp.ge.f64 	%p46, %fd16, %fd1;
	selp.f32 	%f95, %f3, %f94, %p46;
	setp.lt.f32 	%p47, %f95, 0f00000000;
	selp.f32 	%f96, 0f00000000, %f95, %p47;
	cvt.rmi.f32.f32 	%f97, %f96;
	cvt.rzi.s32.f32 	%r104, %f97;
	add.s64 	%rd172, %rd4, %rd170;
	st.local.u32 	[%rd172], %r104;
$L__BB0_38:
	cvt.u32.u64 	%r105, %rd45;
	sub.s32 	%r324, %r17, %r105;
	bra.uni 	$L__BB0_49;
$L__BB0_39:
	setp.gt.s32 	%p4, %r4, %r6;
	selp.b32 	%r74, %r5, %r3, %p4;
	min.s32 	%r75, %r4, %r6;
	max.s32 	%r19, %r4, %r6;
	selp.b32 	%r76, %r3, %r5, %p4;
	cvt.rn.f32.s32 	%f9, %r19;
	cvt.rn.f32.s32 	%f4, %r75;
	sub.f32 	%f10, %f9, %f4;
	cvt.rn.f32.s32 	%f11, %r76;
	cvt.rn.f32.s32 	%f5, %r74;
	sub.f32 	%f12, %f11, %f5;
	div.rn.f32 	%f6, %f10, %f12;
	cvt.s64.s32 	%rd61, %r75;
	setp.ge.u32 	%p5, %r75, %r19;
	@%p5 bra 	$L__BB0_48;
	cvt.s64.s32 	%rd139, %r19;
	mul.f32 	%f13, %f6, %f5;
	sub.f32 	%f7, %f13, %f4;
	cvt.rn.f64.s32 	%fd2, %r62;
	add.s32 	%r77, %r62, -1;
	cvt.rn.f32.s32 	%f8, %r77;
	add.s64 	%rd140, %rd61, 1;
	max.u64 	%rd141, %rd139, %rd140;
	sub.s64 	%rd62, %rd141, %rd61;
	sub.s64 	%rd142, %rd61, %rd141;
	setp.gt.u64 	%p6, %rd142, -4;
	mov.u64 	%rd329, %rd61;
	@%p6 bra 	$L__BB0_43;
	and.b64  	%rd325, %rd62, -4;
	mov.u64 	%rd326, %rd4;
	mov.u64 	%rd327, %rd3;
	mov.u64 	%rd329, %rd61;
$L__BB0_42:
	.pragma "nounroll";
	cvt.rn.f32.u64 	%f14, %rd329;
	add.f32 	%f15, %f7, %f14;
	div.rn.f32 	%f16, %f15, %f6;
	cvt.f64.f32 	%fd3, %f16;
	setp.ge.f64 	%p7, %fd3, %fd2;
	selp.f32 	%f17, %f8, %f16, %p7;
	setp.lt.f32 	%p8, %f17, 0f00000000;
	selp.f32 	%f18, 0f00000000, %f17, %p8;
	cvt.rmi.f32.f32 	%f19, %f18;
	cvt.rzi.s32.f32 	%r78, %f19;
	add.s64 	%rd143, %rd329, 1;
	cvt.rn.f32.u64 	%f20, %rd143;
	add.f32 	%f21, %f7, %f20;
	div.rn.f32 	%f22, %f21, %f6;
	cvt.f64.f32 	%fd4, %f22;
	setp.ge.f64 	%p9, %fd4, %fd2;
	selp.f32 	%f23, %f8, %f22, %p9;
	setp.lt.f32 	%p10, %f23, 0f00000000;
	selp.f32 	%f24, 0f00000000, %f23, %p10;
	cvt.rmi.f32.f32 	%f25, %f24;
	cvt.rzi.s32.f32 	%r79, %f25;
	add.s64 	%rd144, %rd329, 2;
	cvt.rn.f32.u64 	%f26, %rd144;
	add.f32 	%f27, %f7, %f26;
	div.rn.f32 	%f28, %f27, %f6;
	cvt.f64.f32 	%fd5, %f28;
	setp.ge.f64 	%p11, %fd5, %fd2;
	selp.f32 	%f29, %f8, %f28, %p11;
	setp.lt.f32 	%p12, %f29, 0f00000000;
	selp.f32 	%f30, 0f00000000, %f29, %p12;
	cvt.rmi.f32.f32 	%f31, %f30;
	cvt.rzi.s32.f32 	%r80, %f31;
	cvt.u32.u64 	%r81, %rd329;
	cvt.u32.u64 	%r82, %rd143;
	cvt.u32.u64 	%r83, %rd144;
	add.s64 	%rd145, %rd329, 3;
	cvt.u32.u64 	%r84, %rd145;
	st.local.v4.u32 	[%rd326], {%r81, %r82, %r83, %r84};
	cvt.rn.f32.u64 	%f32, %rd145;
	add.f32 	%f33, %f7, %f32;
	div.rn.f32 	%f34, %f33, %f6;
	cvt.f64.f32 	%fd6, %f34;
	setp.ge.f64 	%p13, %fd6, %fd2;
	selp.f32 	%f35, %f8, %f34, %p13;
	setp.lt.f32 	%p14, %f35, 0f00000000;
	selp.f32 	%f36, 0f00000000, %f35, %p14;
	cvt.rmi.f32.f32 	%f37, %f36;
	cvt.rzi.s32.f32 	%r85, %f37;
	st.local.v4.u32 	[%rd327], {%r78, %r79, %r80, %r85};
	add.s64 	%rd329, %rd329, 4;
	add.s64 	%rd327, %rd327, 16;
	add.s64 	%rd326, %rd326, 16;
	add.s64 	%rd325, %rd325, -4;
	setp.ne.s64 	%p15, %rd325, 0;
	@%p15 bra 	$L__BB0_42;
$L__BB0_43:
	and.b64  	%rd74, %rd62, 3;
	setp.eq.s64 	%p16, %rd74, 0;
	@%p16 bra 	$L__BB0_48;
	setp.eq.s64 	%p17, %rd74, 1;
	@%p17 bra 	$L__BB0_46;
	sub.s64 	%rd146, %rd329, %rd61;
	shl.b64 	%rd147, %rd146, 2;
	add.s64 	%rd148, %rd4, %rd147;
	st.local.u32 	[%rd148], %rd329;
	cvt.rn.f32.u64 	%f38, %rd329;
	add.f32 	%f39, %f7, %f38;
	div.rn.f32 	%f40, %f39, %f6;
	cvt.f64.f32 	%fd7, %f40;
	setp.ge.f64 	%p18, %fd7, %fd2;
	selp.f32 	%f41, %f8, %f40, %p18;
	setp.lt.f32 	%p19, %f41, 0f00000000;
	selp.f32 	%f42, 0f00000000, %f41, %p19;
	cvt.rmi.f32.f32 	%f43, %f42;
	cvt.rzi.s32.f32 	%r86, %f43;
	add.s64 	%rd149, %rd3, %rd147;
	st.local.u32 	[%rd149], %r86;
	add.s64 	%rd150, %rd329, 1;
	st.local.u32 	[%rd148+4], %rd150;
	cvt.rn.f32.u64 	%f44, %rd150;
	add.f32 	%f45, %f7, %f44;
	div.rn.f32 	%f46, %f45, %f6;
	cvt.f64.f32 	%fd8, %f46;
	setp.ge.f64 	%p20, %fd8, %fd2;
	selp.f32 	%f47, %f8, %f46, %p20;
	setp.lt.f32 	%p21, %f47, 0f00000000;
	selp.f32 	%f48, 0f00000000, %f47, %p21;
	cvt.rmi.f32.f32 	%f49, %f48;
	cvt.rzi.s32.f32 	%r87, %f49;
	st.local.u32 	[%rd149+4], %r87;
	add.s64 	%rd329, %rd329, 2;
$L__BB0_46:
	and.b64  	%rd151, %rd62, 1;
	setp.eq.b64 	%p22, %rd151, 1;
	not.pred 	%p23, %p22;
	@%p23 bra 	$L__BB0_48;
	sub.s64 	%rd152, %rd329, %rd61;
	shl.b64 	%rd153, %rd152, 2;
	add.s64 	%rd154, %rd4, %rd153;
	st.local.u32 	[%rd154], %rd329;
	cvt.rn.f32.u64 	%f50, %rd329;
	add.f32 	%f51, %f7, %f50;
	div.rn.f32 	%f52, %f51, %f6;
	cvt.f64.f32 	%fd9, %f52;
	setp.ge.f64 	%p24, %fd9, %fd2;
	selp.f32 	%f53, %f8, %f52, %p24;
	setp.lt.f32 	%p25, %f53, 0f00000000;
	selp.f32 	%f54, 0f00000000, %f53, %p25;
	cvt.rmi.f32.f32 	%f55, %f54;
	cvt.rzi.s32.f32 	%r88, %f55;
	add.s64 	%rd155, %rd3, %rd153;
	st.local.u32 	[%rd155], %r88;
$L__BB0_48:
	cvt.u32.u64 	%r89, %rd61;
	sub.s32 	%r324, %r19, %r89;
$L__BB0_49:
	setp.lt.s32 	%p66, %r63, 1;
	mov.b64 	%rd340, 0;
	@%p66 bra 	$L__BB0_62;
	and.b32  	%r22, %r63, 15;
	setp.lt.u32 	%p67, %r63, 16;
	mov.b64 	%rd340, 0;
	mov.b32 	%r325, 0;
	@%p67 bra 	$L__BB0_53;
	and.b32  	%r325, %r63, 2147483632;
	neg.s32 	%r329, %r325;
	add.s64 	%rd342, %rd2, 7;
	add.s64 	%rd341, %rd1, 7;
	mov.b64 	%rd340, 0;
$L__BB0_52:
	.pragma "nounroll";
	ld.global.u8 	%r139, [%rd342+-7];
	ld.global.u8 	%r140, [%rd341+-7];
	sub.s32 	%r141, %r139, %r140;
	mul.lo.s32 	%r142, %r141, %r141;
	cvt.u64.u32 	%rd211, %r142;
	add.s64 	%rd212, %rd340, %rd211;
	ld.global.u8 	%r143, [%rd342+-6];
	ld.global.u8 	%r144, [%rd341+-6];
	sub.s32 	%r145, %r143, %r144;
	mul.lo.s32 	%r146, %r145, %r145;
	cvt.u64.u32 	%rd213, %r146;
	add.s64 	%rd214, %rd212, %rd213;
	ld.global.u8 	%r147, [%rd342+-5];
	ld.global.u8 	%r148, [%rd341+-5];
	sub.s32 	%r149, %r147, %r148;
	mul.lo.s32 	%r150, %r149, %r149;
	cvt.u64.u32 	%rd215, %r150;
	add.s64 	%rd216, %rd214, %rd215;
	ld.global.u8 	%r151, [%rd342+-4];
	ld.global.u8 	%r152, [%rd341+-4];
	sub.s32 	%r153, %r151, %r152;
	mul.lo.s32 	%r154, %r153, %r153;
	cvt.u64.u32 	%rd217, %r154;
	add.s64 	%rd218, %rd216, %rd217;
	ld.global.u8 	%r155, [%rd342+-3];
	ld.global.u8 	%r156, [%rd341+-3];
	sub.s32 	%r157, %r155, %r156;
	mul.lo.s32 	%r158, %r157, %r157;
	cvt.u64.u32 	%rd219, %r158;
	add.s64 	%rd220, %rd218, %rd219;
	ld.global.u8 	%r159, [%rd342+-2];
	ld.global.u8 	%r160, [%rd341+-2];
	sub.s32 	%r161, %r159, %r160;
	mul.lo.s32 	%r162, %r161, %r161;
	cvt.u64.u32 	%rd221, %r162;
	add.s64 	%rd222, %rd220, %rd221;
	ld.global.u8 	%r163, [%rd342+-1];
	ld.global.u8 	%r164, [%rd341+-1];
	sub.s32 	%r165, %r163, %r164;
	mul.lo.s32 	%r166, %r165, %r165;
	cvt.u64.u32 	%rd223, %r166;
	add.s64 	%rd224, %rd222, %rd223;
	ld.global.u8 	%r167, [%rd342];
	ld.global.u8 	%r168, [%rd341];
	sub.s32 	%r169, %r167, %r168;
	mul.lo.s32 	%r170, %r169, %r169;
	cvt.u64.u32 	%rd225, %r170;
	add.s64 	%rd226, %rd224, %rd225;
	ld.global.u8 	%r171, [%rd342+1];
	ld.global.u8 	%r172, [%rd341+1];
	sub.s32 	%r173, %r171, %r172;
	mul.lo.s32 	%r174, %r173, %r173;
	cvt.u64.u32 	%rd227, %r174;
	add.s64 	%rd228, %rd226, %rd227;
	ld.global.u8 	%r175, [%rd342+2];
	ld.global.u8 	%r176, [%rd341+2];
	sub.s32 	%r177, %r175, %r176;
	mul.lo.s32 	%r178, %r177, %r177;
	cvt.u64.u32 	%rd229, %r178;
	add.s64 	%rd230, %rd228, %rd229;
	ld.global.u8 	%r179, [%rd342+3];
	ld.global.u8 	%r180, [%rd341+3];
	sub.s32 	%r181, %r179, %r180;
	mul.lo.s32 	%r182, %r181, %r181;
	cvt.u64.u32 	%rd231, %r182;
	add.s64 	%rd232, %rd230, %rd231;
	ld.global.u8 	%r183, [%rd342+4];
	ld.global.u8 	%r184, [%rd341+4];
	sub.s32 	%r185, %r183, %r184;
	mul.lo.s32 	%r186, %r185, %r185;
	cvt.u64.u32 	%rd233, %r186;
	add.s64 	%rd234, %rd232, %rd233;
	ld.global.u8 	%r187, [%rd342+5];
	ld.global.u8 	%r188, [%rd341+5];
	sub.s32 	%r189, %r187, %r188;
	mul.lo.s32 	%r190, %r189, %r189;
	cvt.u64.u32 	%rd235, %r190;
	add.s64 	%rd236, %rd234, %rd235;
	ld.global.u8 	%r191, [%rd342+6];
	ld.global.u8 	%r192, [%rd341+6];
	sub.s32 	%r193, %r191, %r192;
	mul.lo.s32 	%r194, %r193, %r193;
	cvt.u64.u32 	%rd237, %r194;
	add.s64 	%rd238, %rd236, %rd237;
	ld.global.u8 	%r195, [%rd342+7];
	ld.global.u8 	%r196, [%rd341+7];
	sub.s32 	%r197, %r195, %r196;
	mul.lo.s32 	%r198, %r197, %r197;
	cvt.u64.u32 	%rd239, %r198;
	add.s64 	%rd240, %rd238, %rd239;
	ld.global.u8 	%r199, [%rd342+8];
	ld.global.u8 	%r200, [%rd341+8];
	sub.s32 	%r201, %r199, %r200;
	mul.lo.s32 	%r202, %r201, %r201;
	cvt.u64.u32 	%rd241, %r202;
	add.s64 	%rd340, %rd240, %rd241;
	add.s32 	%r329, %r329, 16;
	add.s64 	%rd342, %rd342, 16;
	add.s64 	%rd341, %rd341, 16;
	setp.eq.s32 	%p68, %r329, 0;
	@%p68 bra 	$L__BB0_53;
	bra.uni 	$L__BB0_52;
$L__BB0_53:
	setp.eq.s32 	%p69, %r22, 0;
	@%p69 bra 	$L__BB0_62;
	and.b32  	%r26, %r63, 7;
	setp.lt.u32 	%p70, %r22, 8;
	@%p70 bra 	$L__BB0_56;
	cvt.u64.u32 	%rd243, %r325;
	add.s64 	%rd244, %rd2, %rd243;
	ld.global.u8 	%r203, [%rd244];
	add.s64 	%rd245, %rd1, %rd243;
	ld.global.u8 	%r204, [%rd245];
	sub.s32 	%r205, %r203, %r204;
	mul.lo.s32 	%r206, %r205, %r205;
	cvt.u64.u32 	%rd246, %r206;
	add.s64 	%rd247, %rd340, %rd246;
	ld.global.u8 	%r207, [%rd244+1];
	ld.global.u8 	%r208, [%rd245+1];
	sub.s32 	%r209, %r207, %r208;
	mul.lo.s32 	%r210, %r209, %r209;
	cvt.u64.u32 	%rd248, %r210;
	add.s64 	%rd249, %rd247, %rd248;
	ld.global.u8 	%r211, [%rd244+2];
	ld.global.u8 	%r212, [%rd245+2];
	sub.s32 	%r213, %r211, %r212;
	mul.lo.s32 	%r214, %r213, %r213;
	cvt.u64.u32 	%rd250, %r214;
	add.s64 	%rd251, %rd249, %rd250;
	ld.global.u8 	%r215, [%rd244+3];
	ld.global.u8 	%r216, [%rd245+3];
	sub.s32 	%r217, %r215, %r216;
	mul.lo.s32 	%r218, %r217, %r217;
	cvt.u64.u32 	%rd252, %r218;
	add.s64 	%rd253, %rd251, %rd252;
	ld.global.u8 	%r219, [%rd244+4];
	ld.global.u8 	%r220, [%rd245+4];
	sub.s32 	%r221, %r219, %r220;
	mul.lo.s32 	%r222, %r221, %r221;
	cvt.u64.u32 	%rd254, %r222;
	add.s64 	%rd255, %rd253, %rd254;
	ld.global.u8 	%r223, [%rd244+5];
	ld.global.u8 	%r224, [%rd245+5];
	sub.s32 	%r225, %r223, %r224;
	mul.lo.s32 	%r226, %r225, %r225;
	cvt.u64.u32 	%rd256, %r226;
	add.s64 	%rd257, %rd255, %rd256;
	ld.global.u8 	%r227, [%rd244+6];
	ld.global.u8 	%r228, [%rd245+6];
	sub.s32 	%r229, %r227, %r228;
	mul.lo.s32 	%r230, %r229, %r229;
	cvt.u64.u32 	%rd258, %r230;
	add.s64 	%rd259, %rd257, %rd258;
	ld.global.u8 	%r231, [%rd244+7];
	ld.global.u8 	%r232, [%rd245+7];
	sub.s32 	%r233, %r231, %r232;
	mul.lo.s32 	%r234, %r233, %r233;
	cvt.u64.u32 	%rd260, %r234;
	add.s64 	%rd340, %rd259, %rd260;
	add.s32 	%r325, %r325, 8;
$L__BB0_56:
	setp.eq.s32 	%p71, %r26, 0;
	@%p71 bra 	$L__BB0_62;
	and.b32  	%r29, %r63, 3;
	setp.lt.u32 	%p72, %r26, 4;
	@%p72 bra 	$L__BB0_59;
	cvt.u64.u32 	%rd262, %r325;
	add.s64 	%rd263, %rd2, %rd262;
	ld.global.u8 	%r235, [%rd263];
	add.s64 	%rd264, %rd1, %rd262;
	ld.global.u8 	%r236, [%rd264];
	sub.s32 	%r237, %r235, %r236;
	mul.lo.s32 	%r238, %r237, %r237;
	cvt.u64.u32 	%rd265, %r238;
	add.s64 	%rd266, %rd340, %rd265;
	ld.global.u8 	%r239, [%rd263+1];
	ld.global.u8 	%r240, [%rd264+1];
	sub.s32 	%r241, %r239, %r240;
	mul.lo.s32 	%r242, %r241, %r241;
	cvt.u64.u32 	%rd267, %r242;
	add.s64 	%rd268, %rd266, %rd267;
	ld.global.u8 	%r243, [%rd263+2];
	ld.global.u8 	%r244, [%rd264+2];
	sub.s32 	%r245, %r243, %r244;
	mul.lo.s32 	%r246, %r245, %r245;
	cvt.u64.u32 	%rd269, %r246;
	add.s64 	%rd270, %rd268, %rd269;
	ld.global.u8 	%r247, [%rd263+3];
	ld.global.u8 	%r248, [%rd264+3];
	sub.s32 	%r249, %r247, %r248;
	mul.lo.s32 	%r250, %r249, %r249;
	cvt.u64.u32 	%rd271, %r250;
	add.s64 	%rd340, %rd270, %rd271;
	add.s32 	%r325, %r325, 4;
$L__BB0_59:
	setp.eq.s32 	%p73, %r29, 0;
	@%p73 bra 	$L__BB0_62;
	cvt.u64.u32 	%rd272, %r325;
	add.s64 	%rd338, %rd1, %rd272;
	add.s64 	%rd337, %rd2, %rd272;
	neg.s32 	%r328, %r29;
$L__BB0_61:
	.pragma "nounroll";
	ld.global.u8 	%r251, [%rd337];
	ld.global.u8 	%r252, [%rd338];
	sub.s32 	%r253, %r251, %r252;
	mul.lo.s32 	%r254, %r253, %r253;
	cvt.u64.u32 	%rd273, %r254;
	add.s64 	%rd340, %rd340, %rd273;
	add.s64 	%rd338, %rd338, 1;
	add.s64 	%rd337, %rd337, 1;
	add.s32 	%r328, %r328, 1;
	setp.ne.s32 	%p74, %r328, 0;
	@%p74 bra 	$L__BB0_61;
$L__BB0_62:
	setp.lt.s32 	%p75, %r324, 1;
	@%p75 bra 	$L__BB0_89;
	and.b32  	%r35, %r324, 3;
	setp.lt.u32 	%p76, %r324, 4;
	mov.b32 	%r335, 0;
	@%p76 bra 	$L__BB0_82;
	and.b32  	%r335, %r324, 2147483644;
	neg.s32 	%r330, %r335;
	add.s64 	%rd345, %rd3, 8;
	add.s64 	%rd344, %rd4, 8;
$L__BB0_65:
	ld.local.u32 	%r257, [%rd345+-8];
	ld.local.u32 	%r258, [%rd344+-8];
	mad.lo.s32 	%r41, %r258, %r62, %r257;
	cvt.s64.s32 	%rd275, %r41;
	add.s64 	%rd276, %rd2, %rd275;
	ld.global.u8 	%rs6, [%rd276];
	mov.b32 	%r331, 200;
	setp.eq.s16 	%p77, %rs6, 0;
	@%p77 bra 	$L__BB0_69;
	setp.eq.s16 	%p78, %rs6, 255;
	@%p78 bra 	$L__BB0_68;
	cvt.u32.u16 	%r260, %rs6;
	add.s32 	%r331, %r260, 5;
	bra.uni 	$L__BB0_69;
$L__BB0_68:
	mov.b32 	%r331, 255;
$L__BB0_69:
	cvt.u32.u16 	%r262, %rs6;
	add.s64 	%rd278, %rd1, %rd275;
	ld.global.u8 	%r263, [%rd278];
	sub.s32 	%r264, %r262, %r331;
	mul.lo.s32 	%r265, %r264, %r263;
	shl.b32 	%r266, %r265, 1;
	add.s32 	%r267, %r331, %r262;
	sub.s32 	%r268, %r331, %r262;
	mad.lo.s32 	%r269, %r267, %r268, %r266;
	cvt.s64.s32 	%rd279, %r269;
	add.s64 	%rd107, %rd340, %rd279;
	ld.local.u32 	%r270, [%rd345+-4];
	ld.local.u32 	%r271, [%rd344+-4];
	mad.lo.s32 	%r44, %r271, %r62, %r270;
	cvt.s64.s32 	%rd280, %r44;
	add.s64 	%rd281, %rd2, %rd280;
	ld.global.u8 	%rs7, [%rd281];
	mov.b32 	%r332, 200;
	setp.eq.s16 	%p79, %rs7, 0;
	@%p79 bra 	$L__BB0_73;
	setp.eq.s16 	%p80, %rs7, 255;
	@%p80 bra 	$L__BB0_72;
	cvt.u32.u16 	%r273, %rs7;
	add.s32 	%r332, %r273, 5;
	bra.uni 	$L__BB0_73;
$L__BB0_72:
	mov.b32 	%r332, 255;
$L__BB0_73:
	cvt.u32.u16 	%r275, %rs7;
	add.s64 	%rd283, %rd1, %rd280;
	ld.global.u8 	%r276, [%rd283];
	sub.s32 	%r277, %r275, %r332;
	mul.lo.s32 	%r278, %r277, %r276;
	shl.b32 	%r279, %r278, 1;
	add.s32 	%r280, %r332, %r275;
	sub.s32 	%r281, %r332, %r275;
	mad.lo.s32 	%r282, %r280, %r281, %r279;
	cvt.s64.s32 	%rd284, %r282;
	add.s64 	%rd108, %rd107, %rd284;
	ld.local.u32 	%r283, [%rd345];
	ld.local.u32 	%r284, [%rd344];
	mad.lo.s32 	%r47, %r284, %r62, %r283;
	cvt.s64.s32 	%rd285, %r47;
	add.s64 	%rd286, %rd2, %rd285;
	ld.global.u8 	%rs8, [%rd286];
	mov.b32 	%r333, 200;
	setp.eq.s16 	%p81, %rs8, 0;
	@%p81 bra 	$L__BB0_77;
	setp.eq.s16 	%p82, %rs8, 255;
	@%p82 bra 	$L__BB0_76;
	cvt.u32.u16 	%r286, %rs8;
	add.s32 	%r333, %r286, 5;
	bra.uni 	$L__BB0_77;
$L__BB0_76:
	mov.b32 	%r333, 255;
$L__BB0_77:
	cvt.u32.u16 	%r288, %rs8;
	add.s64 	%rd288, %rd1, %rd285;
	ld.global.u8 	%r289, [%rd288];
	sub.s32 	%r290, %r288, %r333;
	mul.lo.s32 	%r291, %r290, %r289;
	shl.b32 	%r292, %r291, 1;
	add.s32 	%r293, %r333, %r288;
	sub.s32 	%r294, %r333, %r288;
	mad.lo.s32 	%r295, %r293, %r294, %r292;
	cvt.s64.s32 	%rd289, %r295;
	add.s64 	%rd109, %rd108, %rd289;
	ld.local.u32 	%r296, [%rd345+4];
	ld.local.u32 	%r297, [%rd344+4];
	mad.lo.s32 	%r50, %r297, %r62, %r296;
	cvt.s64.s32 	%rd290, %r50;
	add.s64 	%rd291, %rd2, %rd290;
	ld.global.u8 	%rs9, [%rd291];
	mov.b32 	%r334, 200;
	setp.eq.s16 	%p83, %rs9, 0;
	@%p83 bra 	$L__BB0_81;
	setp.eq.s16 	%p84, %rs9, 255;
	@%p84 bra 	$L__BB0_80;
	cvt.u32.u16 	%r299, %rs9;
	add.s32 	%r334, %r299, 5;
	bra.uni 	$L__BB0_81;
$L__BB0_80:
	mov.b32 	%r334, 255;
$L__BB0_81:
	cvt.u32.u16 	%r300, %rs9;
	add.s64 	%rd293, %rd1, %rd290;
	ld.global.u8 	%r301, [%rd293];
	sub.s32 	%r302, %r300, %r334;
	mul.lo.s32 	%r303, %r302, %r301;
	shl.b32 	%r304, %r303, 1;
	add.s32 	%r305, %r334, %r300;
	sub.s32 	%r306, %r334, %r300;
	mad.lo.s32 	%r307, %r305, %r306, %r304;
	cvt.s64.s32 	%rd294, %r307;
	add.s64 	%rd340, %rd109, %rd294;
	add.s32 	%r330, %r330, 4;
	add.s64 	%rd345, %rd345, 16;
	add.s64 	%rd344, %rd344, 16;
	setp.ne.s32 	%p85, %r330, 0;
	@%p85 bra 	$L__BB0_65;
$L__BB0_82:
	setp.eq.s32 	%p86, %r35, 0;
	@%p86 bra 	$L__BB0_89;
	mul.wide.u32 	%rd295, %r335, 4;
	add.s64 	%rd350, %rd4, %rd295;
	add.s64 	%rd349, %rd3, %rd295;
	neg.s32 	%r336, %r35;
$L__BB0_84:
	.pragma "nounroll";
	ld.local.u32 	%r309, [%rd349];
	ld.local.u32 	%r310, [%rd350];
	mad.lo.s32 	%r57, %r310, %r62, %r309;
	cvt.s64.s32 	%rd296, %r57;
	add.s64 	%rd297, %rd2, %rd296;
	ld.global.u8 	%rs10, [%rd297];
	mov.b32 	%r337, 200;
	setp.eq.s16 	%p87, %rs10, 0;
	@%p87 bra 	$L__BB0_88;
	setp.eq.s16 	%p88, %rs10, 255;
	@%p88 bra 	$L__BB0_87;
	cvt.u32.u16 	%r312, %rs10;
	add.s32 	%r337, %r312, 5;
	bra.uni 	$L__BB0_88;
$L__BB0_87:
	mov.b32 	%r337, 255;
$L__BB0_88:
	cvt.u32.u16 	%r313, %rs10;
	add.s64 	%rd299, %rd1, %rd296;
	ld.global.u8 	%r314, [%rd299];
	sub.s32 	%r315, %r313, %r337;
	mul.lo.s32 	%r316, %r315, %r314;
	shl.b32 	%r317, %r316, 1;
	add.s32 	%r318, %r337, %r313;
	sub.s32 	%r319, %r337, %r313;
	mad.lo.s32 	%r320, %r318, %r319, %r317;
	cvt.s64.s32 	%rd300, %r320;
	add.s64 	%rd340, %rd340, %rd300;
	add.s64 	%rd350, %rd350, 4;
	add.s64 	%rd349, %rd349, 4;
	add.s32 	%r336, %r336, 1;
	setp.ne.s32 	%p89, %r336, 0;
	@%p89 bra 	$L__BB0_84;
$L__BB0_89:
	ld.param.u64 	%rd304, [_Z21find_best_pins_kernelPiS_iiPmPhS1_i_param_4];
	cvta.to.global.u64 	%rd301, %rd304;
	mad.lo.s32 	%r321, %r61, %r1, %r2;
	mul.wide.s32 	%rd302, %r321, 8;
	add.s64 	%rd303, %rd301, %rd302;
	st.global.u64 	[%rd303], %rd340;
	bar.sync 	0;
	ret;

}


// ===== COMPILED SASS (sm_100) =====

	.target	sm_100

	.elftype	@"ET_EXEC"


//--------------------- .note.nv.tkinfo           --------------------------
	.section	.note.nv.tkinfo,"",@"SHT_NOTE"
	.sectionflags	@"SHF_NOTE_NV_TKINFO"
	.tkinfo
        /*0018*/ 	.word	0x00000002
        /*0030*/ 	.string	""
        /*0030*/ 	.string	"ptxas"
        /*0030*/ 	.string	"Cuda compilation tools, release 13.0, V13.0.88"
        /*0030*/ 	.string	"Build cuda_13.0.r13.0/compiler.36424714_0"
        /*0030*/ 	.string	"-arch sm_100 -m 64 "



//--------------------- .note.nv.cuinfo           --------------------------
	.section	.note.nv.cuinfo,"",@"SHT_NOTE"
	.sectionflags	@"SHF_NOTE_NV_CUINFO"
        /*0018*/ 	.short	0x0002
        /*001a*/ 	.short	0x0064
        /*001c*/ 	.short	0x0082
	.zero		2


//--------------------- .nv.info                  --------------------------
	.section	.nv.info,"",@"SHT_CUDA_INFO"
	.align	4


	//----- nvinfo : EIATTR_REGCOUNT
	.align		4
        /*0000*/ 	.byte	0x04, 0x2f
        /*0002*/ 	.short	(.L_1 - .L_0)
	.align		4
.L_0:
        /*0004*/ 	.word	index@(_Z21find_best_pins_kernelPiS_iiPmPhS1_i)
        /*0008*/ 	.word	0x00000028


	//----- nvinfo : EIATTR_FRAME_SIZE
	.align		4
.L_1:
        /*000c*/ 	.byte	0x04, 0x11
        /*000e*/ 	.short	(.L_3 - .L_2)
	.align		4
.L_2:
        /*0010*/ 	.word	index@($__internal_0_$__cuda_sm3x_div_rn_noftz_f32_slowpath)
        /*0014*/ 	.word	0x00004000


	//----- nvinfo : EIATTR_FRAME_SIZE
	.align		4
.L_3:
        /*0018*/ 	.byte	0x04, 0x11
        /*001a*/ 	.short	(.L_5 - .L_4)
	.align		4
.L_4:
        /*001c*/ 	.word	index@(_Z21find_best_pins_kernelPiS_iiPmPhS1_i)
        /*0020*/ 	.word	0x00004000


	//----- nvinfo : EIATTR_MIN_STACK_SIZE
	.align		4
.L_5:
        /*0024*/ 	.byte	0x04, 0x12
        /*0026*/ 	.short	(.L_7 - .L_6)
	.align		4
.L_6:
        /*0028*/ 	.word	index@(_Z21find_best_pins_kernelPiS_iiPmPhS1_i)
        /*002c*/ 	.word	0x00004000
.L_7:


//--------------------- .nv.compat                --------------------------
	.section	.nv.compat,"",@"SHT_CUDA_COMPAT_INFO"
	.align	4
        /*0000*/ 	.byte	0x02, 0x09, 0x00, 0x00, 0x02, 0x02, 0x01, 0x00, 0x02, 0x05, 0x05, 0x00, 0x03, 0x07, 0x01, 0x01
        /*0010*/ 	.byte	0x02, 0x03, 0x00, 0x00, 0x02, 0x06, 0x01, 0x00, 0x04, 0x0b, 0x08, 0x00, 0x01, 0x00, 0x00, 0x00
        /*0020*/ 	.byte	0x00, 0x00, 0x00, 0x00


//--------------------- .nv.info._Z21find_best_pins_kernelPiS_iiPmPhS1_i --------------------------
	.section	.nv.info._Z21find_best_pins_kernelPiS_iiPmPhS1_i,"",@"SHT_CUDA_INFO"
	.sectionflags	@""
	.align	4


	//----- nvinfo : EIATTR_CUDA_API_VERSION
	.align		4
        /*0000*/ 	.byte	0x04, 0x37
        /*0002*/ 	.short	(.L_9 - .L_8)
.L_8:
        /*0004*/ 	.word	0x00000082


	//----- nvinfo : EIATTR_KPARAM_INFO
	.align		4
.L_9:
        /*0008*/ 	.byte	0x04, 0x17
        /*000a*/ 	.short	(.L_11 - .L_10)
.L_10:
        /*000c*/ 	.word	0x00000000
        /*0010*/ 	.short	0x0007
        /*0012*/ 	.short	0x0030
        /*0014*/ 	.byte	0x00, 0xf0, 0x11, 0x00


	//----- nvinfo : EIATTR_KPARAM_INFO
	.align		4
.L_11:
        /*0018*/ 	.byte	0x04, 0x17
        /*001a*/ 	.short	(.L_13 - .L_12)
.L_12:
        /*001c*/ 	.word	0x00000000
        /*0020*/ 	.short	0x0006
        /*0022*/ 	.short	0x0028
        /*0024*/ 	.byte	0x00, 0xf5, 0x21, 0x00


	//----- nvinfo : EIATTR_KPARAM_INFO
	.align		4
.L_13:
        /*0028*/ 	.byte	0x04, 0x17
        /*002a*/ 	.short	(.L_15 - .L_14)
.L_14:
        /*002c*/ 	.word	0x00000000
        /*0030*/ 	.short	0x0005
        /*0032*/ 	.short	0x0020
        /*0034*/ 	.byte	0x00, 0xf5, 0x21, 0x00


	//----- nvinfo : EIATTR_KPARAM_INFO
	.align		4
.L_15:
        /*0038*/ 	.byte	0x04, 0x17
        /*003a*/ 	.short	(.L_17 - .L_16)
.L_16:
        /*003c*/ 	.word	0x00000000
        /*0040*/ 	.short	0x0004
        /*0042*/ 	.short	0x0018
        /*0044*/ 	.byte	0x00, 0xf5, 0x21, 0x00


	//----- nvinfo : EIATTR_KPARAM_INFO
	.align		4
.L_17:
        /*0048*/ 	.byte	0x04, 0x17
        /*004a*/ 	.short	(.L_19 - .L_18)
.L_18:
        /*004c*/ 	.word	0x00000000
        /*0050*/ 	.short	0x0003
        /*0052*/ 	.short	0x0014
        /*0054*/ 	.byte	0x00, 0xf0, 0x11, 0x00


	//----- nvinfo : EIATTR_KPARAM_INFO
	.align		4
.L_19:
        /*0058*/ 	.byte	0x04, 0x17
        /*005a*/ 	.short	(.L_21 - .L_20)
.L_20:
        /*005c*/ 	.word	0x00000000
        /*0060*/ 	.short	0x0002
        /*0062*/ 	.short	0x0010
        /*0064*/ 	.byte	0x00, 0xf0, 0x11, 0x00


	//----- nvinfo : EIATTR_KPARAM_INFO
	.align		4
.L_21:
        /*0068*/ 	.byte	0x04, 0x17
        /*006a*/ 	.short	(.L_23 - .L_22)
.L_22:
        /*006c*/ 	.word	0x00000000
        /*0070*/ 	.short	0x0001
        /*0072*/ 	.short	0x0008
        /*0074*/ 	.byte	0x00, 0xf5, 0x21, 0x00


	//----- nvinfo : EIATTR_KPARAM_INFO
	.align		4
.L_23:
        /*0078*/ 	.byte	0x04, 0x17
        /*007a*/ 	.short	(.L_25 - .L_24)
.L_24:
        /*007c*/ 	.word	0x00000000
        /*0080*/ 	.short	0x0000
        /*0082*/ 	.short	0x0000
        /*0084*/ 	.byte	0x00, 0xf5, 0x21, 0x00


	//----- nvinfo : EIATTR_SPARSE_MMA_MASK
	.align		4
.L_25:
        /*0088*/ 	.byte	0x03, 0x50
        /*008a*/ 	.short	0x0000


	//----- nvinfo : EIATTR_MAXREG_COUNT
	.align		4
        /*008c*/ 	.byte	0x03, 0x1b
        /*008e*/ 	.short	0x00ff


	//----- nvinfo : EIATTR_NUM_BARRIERS
	.align		4
        /*0090*/ 	.byte	0x02, 0x4c
        /*0092*/ 	.byte	0x01
	.zero		1


	//----- nvinfo : EIATTR_MERCURY_ISA_VERSION
	.align		4
        /*0094*/ 	.byte	0x03, 0x5f
        /*0096*/ 	.short	0x0101


	//----- nvinfo : EIATTR_VRC_CTA_INIT_COUNT
	.align		4
        /*0098*/ 	.byte	0x02, 0x4a
	.zero		1
	.zero		1


	//----- nvinfo : EIATTR_EXIT_INSTR_OFFSETS
	.align		4
        /*009c*/ 	.byte	0x04, 0x1c
        /*009e*/ 	.short	(.L_27 - .L_26)


	//   ....[0]....
.L_26:
        /*00a0*/ 	.word	0x00004210


	//----- nvinfo : EIATTR_CRS_STACK_SIZE
	.align		4
.L_27:
        /*00a4*/ 	.byte	0x04, 0x1e
        /*00a6*/ 	.short	(.L_29 - .L_28)
.L_28:
        /*00a8*/ 	.word	0x00000000


	//----- nvinfo : EIATTR_CBANK_PARAM_SIZE
	.align		4
.L_29:
        /*00ac*/ 	.byte	0x03, 0x19
        /*00ae*/ 	.short	0x0034


	//----- nvinfo : EIATTR_PARAM_CBANK
	.align		4
        /*00b0*/ 	.byte	0x04, 0x0a
        /*00b2*/ 	.short	(.L_31 - .L_30)
	.align		4
.L_30:
        /*00b4*/ 	.word	index@(.nv.constant0._Z21find_best_pins_kernelPiS_iiPmPhS1_i)
        /*00b8*/ 	.short	0x0380
        /*00ba*/ 	.short	0x0034


	//----- nvinfo : EIATTR_SW_WAR
	.align		4
.L_31:
        /*00bc*/ 	.byte	0x04, 0x36
        /*00be*/ 	.short	(.L_33 - .L_32)
.L_32:
        /*00c0*/ 	.word	0x00000008
.L_33:


//--------------------- .nv.callgraph             --------------------------
	.section	.nv.callgraph,"",@"SHT_CUDA_CALLGRAPH"
	.align	4
	.sectionentsize	8
	.align		4
        /*0000*/ 	.word	0x00000000
	.align		4
        /*0004*/ 	.word	0xffffffff
	.align		4
        /*0008*/ 	.word	0x00000000
	.align		4
        /*000c*/ 	.word	0xfffffffe
	.align		4
        /*0010*/ 	.word	0x00000000
	.align		4
        /*0014*/ 	.word	0xfffffffd
	.align		4
        /*0018*/ 	.word	0x00000000
	.align		4
        /*001c*/ 	.word	0xfffffffc


//--------------------- .text._Z21find_best_pins_kernelPiS_iiPmPhS1_i --------------------------
	.section	.text._Z21find_best_pins_kernelPiS_iiPmPhS1_i,"ax",@progbits
	.align	128
        .global         _Z21find_best_pins_kernelPiS_iiPmPhS1_i
        .type           _Z21find_best_pins_kernelPiS_iiPmPhS1_i,@function
        .size           _Z21find_best_pins_kernelPiS_iiPmPhS1_i,(.L_x_85 - _Z21find_best_pins_kernelPiS_iiPmPhS1_i)
        .other          _Z21find_best_pins_kernelPiS_iiPmPhS1_i,@"STO_CUDA_ENTRY STV_DEFAULT"
_Z21find_best_pins_kernelPiS_iiPmPhS1_i:
.text._Z21find_best_pins_kernelPiS_iiPmPhS1_i:
[----:B------:R-:W0:Y:S01]  /*0000*/  LDC R1, c[0x0][0x37c] ;  /* 0x0000df00ff017b82 */ /* 0x000e220000000800 */
[----:B------:R-:W1:Y:S07]  /*0010*/  S2R R5, SR_TID.X ;  /* 0x0000000000057919 */ /* 0x000e6e0000002100 */
[----:B------:R-:W1:Y:S01]  /*0020*/  S2UR UR4, SR_CTAID.X ;  /* 0x00000000000479c3 */ /* 0x000e620000002500 */
[----:B------:R-:W2:Y:S01]  /*0030*/  LDCU.64 UR16, c[0x0][0x358] ;  /* 0x00006b00ff1077ac */ /* 0x000ea20008000a00 */
[----:B0-----:R-:W-:Y:S01]  /*0040*/  VIADD R1, R1, 0xffffc000 ;  /* 0xffffc00001017836 */ /* 0x001fe20000000000 */
[----:B------:R-:W0:Y:S05]  /*0050*/  S2R R7, SR_TID.Y ;  /* 0x0000000000077919 */ /* 0x000e2a0000002200 */
[----:B------:R-:W1:Y:S08]  /*0060*/  LDC R6, c[0x0][0x360] ;  /* 0x0000d800ff067b82 */ /* 0x000e700000000800 */
[----:B------:R-:W0:Y:S08]  /*0070*/  S2UR UR5, SR_CTAID.Y ;  /* 0x00000000000579c3 */ /* 0x000e300000002600 */
[----:B------:R-:W0:Y:S08]  /*0080*/  LDC R0, c[0x0][0x364] ;  /* 0x0000d900ff007b82 */ /* 0x000e300000000800 */
[----:B------:R-:W3:Y:S01]  /*0090*/  LDC.64 R2, c[0x0][0x380] ;  /* 0x0000e000ff027b82 */ /* 0x000ee20000000a00 */
[----:B-1----:R-:W-:-:S07]  /*00a0*/  IMAD R6, R6, UR4, R5 ;  /* 0x0000000406067c24 */ /* 0x002fce000f8e0205 */
[----:B------:R-:W1:Y:S01]  /*00b0*/  LDC.64 R12, c[0x0][0x388] ;  /* 0x0000e200ff0c7b82 */ /* 0x000e620000000a00 */
[----:B0-----:R-:W-:Y:S02]  /*00c0*/  IMAD R5, R0, UR5, R7 ;  /* 0x0000000500057c24 */ /* 0x001fe4000f8e0207 */
[----:B---3--:R-:W-:-:S04]  /*00d0*/  IMAD.WIDE R16, R6, 0x4, R2 ;  /* 0x0000000406107825 */ /* 0x008fc800078e0202 */
[C---:B------:R-:W-:Y:S02]  /*00e0*/  IMAD.WIDE.U32 R2, R5.reuse, 0x4, R2 ;  /* 0x0000000405027825 */ /* 0x040fe400078e0002 */
[----:B--2---:R-:W2:Y:S04]  /*00f0*/  LDG.E R16, desc[UR16][R16.64] ;  /* 0x0000001010107981 */ /* 0x004ea8000c1e1900 */
[----:B------:R-:W2:Y:S01]  /*0100*/  LDG.E R3, desc[UR16][R2.64] ;  /* 0x0000001002037981 */ /* 0x000ea2000c1e1900 */
[----:B-1----:R-:W-:-:S04]  /*0110*/  IMAD.WIDE.U32 R8, R5, 0x4, R12 ;  /* 0x0000000405087825 */ /* 0x002fc800078e000c */
[----:B------:R-:W-:Y:S02]  /*0120*/  IMAD.WIDE R12, R6, 0x4, R12 ;  /* 0x00000004060c7825 */ /* 0x000fe400078e020c */
[----:B------:R0:W5:Y:S04]  /*0130*/  LDG.E R9, desc[UR16][R8.64] ;  /* 0x0000001008097981 */ /* 0x000168000c1e1900 */
[----:B------:R0:W5:Y:S01]  /*0140*/  LDG.E R12, desc[UR16][R12.64] ;  /* 0x000000100c0c7981 */ /* 0x000162000c1e1900 */
[----:B------:R-:W-:Y:S01]  /*0150*/  BSSY.RECONVERGENT B0, `(.L_x_0) ;  /* 0x0000280000007945 */ /* 0x000fe20003800200 */
[----:B------:R-:W-:Y:S01]  /*0160*/  VIADD R4, R1, 0x2000 ;  /* 0x0000200001047836 */ /* 0x000fe20000000000 */
[----:B--2---:R-:W-:-:S13]  /*0170*/  ISETP.NE.AND P0, PT, R16, R3, PT ;  /* 0x000000031000720c */ /* 0x004fda0003f05270 */
[----:B0-----:R-:W-:Y:S05]  /*0180*/  @P0 BRA `(.L_x_1) ;  /* 0x0000000400980947 */ /* 0x001fea0003800000 */
[CC--:B-----5:R-:W-:Y:S01]  /*0190*/  VIMNMX R2, PT, PT, R12.reuse, R9.reuse, PT ;  /* 0x000000090c027248 */ /* 0x0e0fe20003fe0100 */
[----:B------:R-:W-:Y:S01]  /*01a0*/  BSSY.RECONVERGENT B1, `(.L_x_2) ;  /* 0x0000062000017945 */ /* 0x000fe20003800200 */
[----:B------:R-:W-:-:S04]  /*01b0*/  VIMNMX R3, PT, PT, R12, R9, !PT ;  /* 0x000000090c037248 */ /* 0x000fc80007fe0100 */
[----:B------:R-:W-:-:S13]  /*01c0*/  ISETP.GT.U32.AND P0, PT, R3, R2, PT ;  /* 0x000000020300720c */ /* 0x000fda0003f04070 */
[----:B------:R-:W-:Y:S05]  /*01d0*/  @!P0 BRA `(.L_x_3) ;  /* 0x0000000400788947 */ /* 0x000fea0003800000 */
[----:B------:R-:W-:Y:S01]  /*01e0*/  IADD3 R10, P1, PT, R2, 0x1, RZ ;  /* 0x00000001020a7810 */ /* 0x000fe20007f3e0ff */
[----:B------:R-:W-:Y:S01]  /*01f0*/  BSSY.RECONVERGENT B2, `(.L_x_4) ;  /* 0x0000033000027945 */ /* 0x000fe20003800200 */
[--C-:B------:R-:W-:Y:S01]  /*0200*/  SHF.R.S32.HI R0, RZ, 0x1f, R2.reuse ;  /* 0x0000001fff007819 */ /* 0x100fe20000011402 */
[----:B------:R-:W-:Y:S01]  /*0210*/  IMAD.MOV.U32 R25, RZ, RZ, R2 ;  /* 0x000000ffff197224 */ /* 0x000fe200078e0002 */
[----:B------:R-:W-:Y:S02]  /*0220*/  SHF.R.S32.HI R8, RZ, 0x1f, R3 ;  /* 0x0000001fff087819 */ /* 0x000fe40000011403 */
[----:B------:R-:W-:Y:S01]  /*0230*/  ISETP.GT.U32.AND P0, PT, R3, R10, PT ;  /* 0x0000000a0300720c */ /* 0x000fe20003f04070 */
[----:B------:R-:W-:-:S05]  /*0240*/  IMAD.X R27, RZ, RZ, R0, P1 ;  /* 0x000000ffff1b7224 */ /* 0x000fca00008e0600 */
[----:B------:R-:W-:-:S04]  /*0250*/  ISETP.GT.U32.AND.EX P0, PT, R8, R27, PT, P0 ;  /* 0x0000001b0800720c */ /* 0x000fc80003f04100 */
[----:B------:R-:W-:Y:S02]  /*0260*/  SEL R9, R3, R10, P0 ;  /* 0x0000000a03097207 */ /* 0x000fe40000000000 */
[----:B------:R-:W-:Y:S02]  /*0270*/  SEL R27, R8, R27, P0 ;  /* 0x0000001b081b7207 */ /* 0x000fe40000000000 */
[CC--:B------:R-:W-:Y:S02]  /*0280*/  IADD3 R7, P2, PT, -R2.reuse, R9.reuse, RZ ;  /* 0x0000000902077210 */ /* 0x0c0fe40007f5e1ff */
[----:B------:R-:W-:Y:S02]  /*0290*/  IADD3 R9, P1, PT, R2, -R9, RZ ;  /* 0x8000000902097210 */ /* 0x000fe40007f3e0ff */
[----:B------:R-:W-:Y:S02]  /*02a0*/  LOP3.LUT R28, R7, 0x7, RZ, 0xc0, !PT ;  /* 0x00000007071c7812 */ /* 0x000fe400078ec0ff */
[----:B------:R-:W-:Y:S01]  /*02b0*/  ISETP.GT.U32.AND P0, PT, R9, -0x8, PT ;  /* 0xfffffff80900780c */ /* 0x000fe20003f04070 */
[----:B------:R-:W-:Y:S01]  /*02c0*/  IMAD.X R8, R0, 0x1, ~R27, P1 ;  /* 0x0000000100087824 */ /* 0x000fe200008e0e1b */
[----:B------:R-:W-:Y:S01]  /*02d0*/  ISETP.NE.U32.AND P1, PT, R28, RZ, PT ;  /* 0x000000ff1c00720c */ /* 0x000fe20003f25070 */
[----:B------:R-:W-:-:S03]  /*02e0*/  IMAD.X R27, R27, 0x1, ~R0, P2 ;  /* 0x000000011b1b7824 */ /* 0x000fc600010e0e00 */
[----:B------:R-:W-:Y:S02]  /*02f0*/  ISETP.GT.U32.AND.EX P0, PT, R8, -0x1, PT, P0 ;  /* 0xffffffff0800780c */ /* 0x000fe40003f04100 */
[----:B------:R-:W-:-:S11]  /*0300*/  ISETP.NE.AND.EX P1, PT, RZ, RZ, PT, P1 ;  /* 0x000000ffff00720c */ /* 0x000fd60003f25310 */
[----:B------:R-:W-:Y:S05]  /*0310*/  @P0 BRA `(.L_x_5) ;  /* 0x0000000000800947 */ /* 0x000fea0003800000 */
[----:B------:R-:W-:Y:S01]  /*0320*/  LOP3.LUT R26, R7, 0xfffffff8, RZ, 0xc0, !PT ;  /* 0xfffffff8071a7812 */ /* 0x000fe200078ec0ff */
[C---:B------:R-:W-:Y:S01]  /*0330*/  VIADD R0, R1.reuse, 0x10 ;  /* 0x0000001001007836 */ /* 0x040fe20000000000 */
[----:B------:R-:W-:Y:S01]  /*0340*/  IADD3 R24, PT, PT, R1, 0x2010, RZ ;  /* 0x0000201001187810 */ /* 0x000fe20007ffe0ff */
[----:B------:R-:W-:Y:S02]  /*0350*/  IMAD.MOV.U32 R25, RZ, RZ, R2 ;  /* 0x000000ffff197224 */ /* 0x000fe400078e0002 */
[----:B------:R-:W-:-:S07]  /*0360*/  VIADD R11, R2, 0x3 ;  /* 0x00000003020b7836 */ /* 0x000fce0000000000 */
.L_x_6:
[----:B------:R-:W-:Y:S01]  /*0370*/  IADD3 R26, P0, PT, R26, -0x8, RZ ;  /* 0xfffffff81a1a7810 */ /* 0x000fe20007f1e0ff */
[--C-:B------:R-:W-:Y:S01]  /*0380*/  IMAD.MOV.U32 R17, RZ, RZ, R16.reuse ;  /* 0x000000ffff117224 */ /* 0x100fe200078e0010 */
[----:B------:R-:W-:Y:S01]  /*0390*/  IADD3 R8, PT, PT, R11, -0x3, RZ ;  /* 0xfffffffd0b087810 */ /* 0x000fe20007ffe0ff */
[--C-:B------:R-:W-:Y:S01]  /*03a0*/  IMAD.MOV.U32 R18, RZ, RZ, R16.reuse ;  /* 0x000000ffff127224 */ /* 0x100fe200078e0010 */
[----:B------:R-:W-:Y:S01]  /*03b0*/  IADD3.X R27, PT, PT, R27, -0x1, RZ, P0, !PT ;  /* 0xffffffff1b1b7810 */ /* 0x000fe200007fe4ff */
[--C-:B------:R-:W-:Y:S01]  /*03c0*/  IMAD.MOV.U32 R19, RZ, RZ, R16.reuse ;  /* 0x000000ffff137224 */ /* 0x100fe200078e0010 */
[----:B------:R-:W-:Y:S01]  /*03d0*/  ISETP.NE.U32.AND P0, PT, R26, RZ, PT ;  /* 0x000000ff1a00720c */ /* 0x000fe20003f05070 */
[C---:B------:R-:W-:Y:S01]  /*03e0*/  VIADD R9, R11.reuse, 0xfffffffe ;  /* 0xfffffffe0b097836 */ /* 0x040fe20000000000 */
[C---:B------:R-:W-:Y:S01]  /*03f0*/  IADD3 R23, PT, PT, R11.reuse, 0x4, RZ ;  /* 0x000000040b177810 */ /* 0x040fe20007ffe0ff */
[----:B------:R-:W-:Y:S01]  /*0400*/  VIADD R10, R11, 0xffffffff ;  /* 0xffffffff0b0a7836 */ /* 0x000fe20000000000 */
[----:B------:R-:W-:Y:S01]  /*0410*/  ISETP.NE.AND.EX P0, PT, R27, RZ, PT, P0 ;  /* 0x000000ff1b00720c */ /* 0x000fe20003f05300 */
[--C-:B------:R-:W-:Y:S01]  /*0420*/  IMAD.MOV.U32 R12, RZ, RZ, R16.reuse ;  /* 0x000000ffff0c7224 */ /* 0x100fe200078e0010 */
[----:B------:R-:W-:Y:S01]  /*0430*/  STL.128 [R0+-0x10], R16 ;  /* 0xfffff01000007387 */ /* 0x000fe20000100c00 */
[----:B------:R-:W-:-:S02]  /*0440*/  IMAD.MOV.U32 R13, RZ, RZ, R16 ;  /* 0x000000ffff0d7224 */ /* 0x000fc400078e0010 */
[--C-:B------:R-:W-:Y:S01]  /*0450*/  IMAD.MOV.U32 R14, RZ, RZ, R16.reuse ;  /* 0x000000ffff0e7224 */ /* 0x100fe200078e0010 */
[----:B------:R0:W-:Y:S01]  /*0460*/  STL.128 [R24+-0x10], R8 ;  /* 0xfffff00818007387 */ /* 0x0001e20000100c00 */
[----:B------:R-:W-:Y:S02]  /*0470*/  IMAD.MOV.U32 R15, RZ, RZ, R16 ;  /* 0x000000ffff0f7224 */ /* 0x000fe400078e0010 */
[C---:B------:R-:W-:Y:S02]  /*0480*/  VIADD R20, R11.reuse, 0x1 ;  /* 0x000000010b147836 */ /* 0x040fe40000000000 */
[C---:B------:R-:W-:Y:S01]  /*0490*/  VIADD R21, R11.reuse, 0x2 ;  /* 0x000000020b157836 */ /* 0x040fe20000000000 */
[----:B------:R1:W-:Y:S01]  /*04a0*/  STL.128 [R0], R12 ;  /* 0x0000000c00007387 */ /* 0x0003e20000100c00 */
[----:B------:R-:W-:Y:S02]  /*04b0*/  VIADD R22, R11, 0x3 ;  /* 0x000000030b167836 */ /* 0x000fe40000000000 */
[----:B------:R-:W-:-:S03]  /*04c0*/  VIADD R25, R25, 0x8 ;  /* 0x0000000819197836 */ /* 0x000fc60000000000 */
[----:B------:R2:W-:Y:S01]  /*04d0*/  STL.128 [R24], R20 ;  /* 0x0000001418007387 */ /* 0x0005e20000100c00 */
[----:B0-----:R-:W-:Y:S02]  /*04e0*/  VIADD R11, R11, 0x8 ;  /* 0x000000080b0b7836 */ /* 0x001fe40000000000 */
[----:B-1----:R-:W-:Y:S01]  /*04f0*/  VIADD R0, R0, 0x20 ;  /* 0x0000002000007836 */ /* 0x002fe20000000000 */
[----:B--2---:R-:W-:Y:S01]  /*0500*/  IADD3 R24, PT, PT, R24, 0x20, RZ ;  /* 0x0000002018187810 */ /* 0x004fe20007ffe0ff */
[----:B------:R-:W-:Y:S06]  /*0510*/  @P0 BRA `(.L_x_6) ;  /* 0xfffffffc00940947 */ /* 0x000fec000383ffff */
.L_x_5:
[----:B------:R-:W-:Y:S05]  /*0520*/  BSYNC.RECONVERGENT B2 ;  /* 0x0000000000027941 */ /* 0x000fea0003800200 */
.L_x_4:
[----:B------:R-:W-:Y:S05]  /*0530*/  @!P1 BRA `(.L_x_3) ;  /* 0x0000000000a09947 */ /* 0x000fea0003800000 */
[----:B------:R-:W-:Y:S01]  /*0540*/  ISETP.GE.U32.AND P0, PT, R28, 0x4, PT ;  /* 0x000000041c00780c */ /* 0x000fe20003f06070 */
[----:B------:R-:W-:Y:S01]  /*0550*/  BSSY.RECONVERGENT B2, `(.L_x_7) ;  /* 0x0000014000027945 */ /* 0x000fe20003800200 */
[----:B------:R-:W-:Y:S02]  /*0560*/  LOP3.LUT R10, R7, 0x3, RZ, 0xc0, !PT ;  /* 0x00000003070a7812 */ /* 0x000fe400078ec0ff */
[----:B------:R-:W-:Y:S02]  /*0570*/  ISETP.GE.U32.AND.EX P0, PT, RZ, RZ, PT, P0 ;  /* 0x000000ffff00720c */ /* 0x000fe40003f06100 */
[----:B------:R-:W-:-:S04]  /*0580*/  ISETP.NE.U32.AND P1, PT, R10, RZ, PT ;  /* 0x000000ff0a00720c */ /* 0x000fc80003f25070 */
[----:B------:R-:W-:-:S07]  /*0590*/  ISETP.NE.AND.EX P1, PT, RZ, RZ, PT, P1 ;  /* 0x000000ffff00720c */ /* 0x000fce0003f25310 */
[----:B------:R-:W-:Y:S06]  /*05a0*/  @!P0 BRA `(.L_x_8) ;  /* 0x0000000000388947 */ /* 0x000fec0003800000 */
[C---:B------:R-:W-:Y:S02]  /*05b0*/  IMAD.IADD R0, R25.reuse, 0x1, -R2 ;  /* 0x0000000119007824 */ /* 0x040fe400078e0a02 */
[C---:B------:R-:W-:Y:S02]  /*05c0*/  VIADD R8, R25.reuse, 0x1 ;  /* 0x0000000119087836 */ /* 0x040fe40000000000 */
[----:B------:R-:W-:Y:S02]  /*05d0*/  IMAD.U32 R11, R0, 0x4, R1 ;  /* 0x00000004000b7824 */ /* 0x000fe400078e0001 */
[C---:B------:R-:W-:Y:S02]  /*05e0*/  VIADD R0, R25.reuse, 0x2 ;  /* 0x0000000219007836 */ /* 0x040fe40000000000 */
[C---:B------:R-:W-:Y:S01]  /*05f0*/  VIADD R9, R25.reuse, 0x3 ;  /* 0x0000000319097836 */ /* 0x040fe20000000000 */
[----:B------:R-:W-:Y:S04]  /*0600*/  STL [R11+0x2004], R8 ;  /* 0x002004080b007387 */ /* 0x000fe80000100800 */
[----:B------:R-:W-:Y:S04]  /*0610*/  STL [R11+0x2008], R0 ;  /* 0x002008000b007387 */ /* 0x000fe80000100800 */
[----:B------:R-:W-:Y:S04]  /*0620*/  STL [R11+0x200c], R9 ;  /* 0x00200c090b007387 */ /* 0x000fe80000100800 */
[----:B------:R-:W-:Y:S04]  /*0630*/  STL [R11], R16 ;  /* 0x000000100b007387 */ /* 0x000fe80000100800 */
[----:B------:R-:W-:Y:S04]  /*0640*/  STL [R11+0x4], R16 ;  /* 0x000004100b007387 */ /* 0x000fe80000100800 */
[----:B------:R-:W-:Y:S04]  /*0650*/  STL [R11+0x8], R16 ;  /* 0x000008100b007387 */ /* 0x000fe80000100800 */
[----:B------:R-:W-:Y:S04]  /*0660*/  STL [R11+0xc], R16 ;  /* 0x00000c100b007387 */ /* 0x000fe80000100800 */
[----:B------:R0:W-:Y:S02]  /*0670*/  STL [R11+0x2000], R25 ;  /* 0x002000190b007387 */ /* 0x0001e40000100800 */
[----:B0-----:R-:W-:-:S07]  /*0680*/  VIADD R25, R25, 0x4 ;  /* 0x0000000419197836 */ /* 0x001fce0000000000 */
.L_x_8:
[----:B------:R-:W-:Y:S05]  /*0690*/  BSYNC.RECONVERGENT B2 ;  /* 0x0000000000027941 */ /* 0x000fea0003800200 */
.L_x_7:
[----:B------:R-:W-:Y:S05]  /*06a0*/  @!P1 BRA `(.L_x_3) ;  /* 0x0000000000449947 */ /* 0x000fea0003800000 */
[----:B------:R-:W-:Y:S02]  /*06b0*/  ISETP.NE.U32.AND P0, PT, R10, 0x1, PT ;  /* 0x000000010a00780c */ /* 0x000fe40003f05070 */
[----:B------:R-:W-:Y:S02]  /*06c0*/  LOP3.LUT R7, R7, 0x1, RZ, 0xc0, !PT ;  /* 0x0000000107077812 */ /* 0x000fe400078ec0ff */
[----:B------:R-:W-:Y:S02]  /*06d0*/  ISETP.NE.AND.EX P0, PT, RZ, RZ, PT, P0 ;  /* 0x000000ffff00720c */ /* 0x000fe40003f05300 */
[----:B------:R-:W-:-:S04]  /*06e0*/  ISETP.NE.U32.AND P1, PT, R7, 0x1, PT ;  /* 0x000000010700780c */ /* 0x000fc80003f25070 */
[----:B------:R-:W-:-:S07]  /*06f0*/  ISETP.NE.U32.AND.EX P1, PT, RZ, RZ, PT, P1 ;  /* 0x000000ffff00720c */ /* 0x000fce0003f25110 */
[----:B------:R-:W-:Y:S01]  /*0700*/  @P0 IADD3 R0, PT, PT, -R2, R25, RZ ;  /* 0x0000001902000210 */ /* 0x000fe20007ffe1ff */
[----:B------:R-:W-:-:S04]  /*0710*/  @P0 VIADD R8, R25, 0x1 ;  /* 0x0000000119080836 */ /* 0x000fc80000000000 */
[----:B------:R-:W-:-:S05]  /*0720*/  @P0 IMAD.U32 R7, R0, 0x4, R1 ;  /* 0x0000000400070824 */ /* 0x000fca00078e0001 */
[----:B------:R0:W-:Y:S04]  /*0730*/  @P0 STL [R7+0x2000], R25 ;  /* 0x0020001907000387 */ /* 0x0001e80000100800 */
[----:B------:R1:W-:Y:S04]  /*0740*/  @P0 STL [R7+0x2004], R8 ;  /* 0x0020040807000387 */ /* 0x0003e80000100800 */
[----:B------:R1:W-:Y:S01]  /*0750*/  @P0 STL [R7], R16 ;  /* 0x0000001007000387 */ /* 0x0003e20000100800 */
[----:B0-----:R-:W-:-:S03]  /*0760*/  @P0 VIADD R25, R25, 0x2 ;  /* 0x0000000219190836 */ /* 0x001fc60000000000 */
[----:B------:R1:W-:Y:S01]  /*0770*/  @P0 STL [R7+0x4], R16 ;  /* 0x0000041007000387 */ /* 0x0003e20000100800 */
[----:B------:R-:W-:-:S04]  /*0780*/  @!P1 IMAD.IADD R0, R25, 0x1, -R2 ;  /* 0x0000000119009824 */ /* 0x000fc800078e0a02 */
[----:B------:R-:W-:-:S05]  /*0790*/  @!P1 IMAD.U32 R0, R0, 0x4, R1 ;  /* 0x0000000400009824 */ /* 0x000fca00078e0001 */
[----:B------:R1:W-:Y:S04]  /*07a0*/  @!P1 STL [R0], R16 ;  /* 0x0000001000009387 */ /* 0x0003e80000100800 */
[----:B------:R1:W-:Y:S02]  /*07b0*/  @!P1 STL [R0+0x2000], R25 ;  /* 0x0020001900009387 */ /* 0x0003e40000100800 */
.L_x_3:
[----:B------:R-:W-:Y:S05]  /*07c0*/  BSYNC.RECONVERGENT B1 ;  /* 0x0000000000017941 */ /* 0x000fea0003800200 */
.L_x_2:
[----:B------:R-:W-:Y:S01]  /*07d0*/  IMAD.IADD R17, R3, 0x1, -R2 ;  /* 0x0000000103117824 */ /* 0x000fe200078e0a02 */
[----:B------:R-:W-:Y:S06]  /*07e0*/  BRA `(.L_x_9) ;  /* 0x0000002000587947 */ /* 0x000fec0003800000 */
.L_x_1:
[----:B-----5:R-:W-:-:S13]  /*07f0*/  ISETP.NE.AND P0, PT, R12, R9, PT ;  /* 0x000000090c00720c */ /* 0x020fda0003f05270 */
[----:B------:R-:W-:Y:S05]  /*0800*/  @P0 BRA `(.L_x_10) ;  /* 0x0000000400980947 */ /* 0x000fea0003800000 */
[CC--:B------:R-:W-:Y:S01]  /*0810*/  VIMNMX R2, PT, PT, R16.reuse, R3.reuse, PT ;  /* 0x0000000310027248 */ /* 0x0c0fe20003fe0100 */
        /* <DEDUP_REMOVED lines=9> */
[----:B------:R-:W-:Y:S02]  /*08b0*/  ISETP.GT.U32.AND P0, PT, R3, R10, PT ;  /* 0x0000000a0300720c */ /* 0x000fe40003f04070 */
[----:B------:R-:W-:-:S04]  /*08c0*/  IADD3.X R27, PT, PT, RZ, R0, RZ, P1, !PT ;  /* 0x00000000ff1b7210 */ /* 0x000fc80000ffe4ff */
        /* <DEDUP_REMOVED lines=16> */
[----:B------:R-:W-:Y:S02]  /*09d0*/  VIADD R0, R1, 0x2010 ;  /* 0x0000201001007836 */ /* 0x000fe40000000000 */
[----:B------:R-:W-:-:S07]  /*09e0*/  IMAD.MOV.U32 R25, RZ, RZ, R2 ;  /* 0x000000ffff197224 */ /* 0x000fce00078e0002 */
.L_x_15:
[----:B------:R-:W-:Y:S01]  /*09f0*/  IADD3 R26, P0, PT, R26, -0x8, RZ ;  /* 0xfffffff81a1a7810 */ /* 0x000fe20007f1e0ff */
[--C-:B------:R-:W-:Y:S01]  /*0a00*/  IMAD.MOV.U32 R13, RZ, RZ, R12.reuse ;  /* 0x000000ffff0d7224 */ /* 0x100fe200078e000c */
[----:B------:R-:W-:Y:S01]  /*0a10*/  MOV R16, R12 ;  /* 0x0000000c00107202 */ /* 0x000fe20000000f00 */
        /* <DEDUP_REMOVED lines=8> */
[----:B------:R-:W-:Y:S01]  /*0aa0*/  VIADD R10, R11, 0xffffffff ;  /* 0xffffffff0b0a7836 */ /* 0x000fe20000000000 */
        /* <DEDUP_REMOVED lines=12> */
[----:B-1----:R-:W-:Y:S02]  /*0b70*/  VIADD R0, R0, 0x20 ;  /* 0x0000002000007836 */ /* 0x002fe40000000000 */
[----:B--2---:R-:W-:Y:S01]  /*0b80*/  VIADD R24, R24, 0x20 ;  /* 0x0000002018187836 */ /* 0x004fe20000000000 */
[----:B------:R-:W-:Y:S06]  /*0b90*/  @P0 BRA `(.L_x_15) ;  /* 0xfffffffc00940947 */ /* 0x000fec000383ffff */
.L_x_14:
[----:B------:R-:W-:Y:S05]  /*0ba0*/  BSYNC.RECONVERGENT B2 ;  /* 0x0000000000027941 */ /* 0x000fea0003800200 */
.L_x_13:
        /* <DEDUP_REMOVED lines=8> */
[C---:B------:R-:W-:Y:S01]  /*0c30*/  IMAD.IADD R0, R25.reuse, 0x1, -R2 ;  /* 0x0000000119007824 */ /* 0x040fe200078e0a02 */
[C---:B------:R-:W-:Y:S01]  /*0c40*/  IADD3 R8, PT, PT, R25.reuse, 0x1, RZ ;  /* 0x0000000119087810 */ /* 0x040fe20007ffe0ff */
[C---:B------:R-:W-:Y:S02]  /*0c50*/  VIADD R9, R25.reuse, 0x3 ;  /* 0x0000000319097836 */ /* 0x040fe40000000000 */
[----:B------:R-:W-:Y:S02]  /*0c60*/  IMAD.U32 R11, R0, 0x4, R1 ;  /* 0x00000004000b7824 */ /* 0x000fe400078e0001 */
[----:B------:R-:W-:-:S03]  /*0c70*/  VIADD R0, R25, 0x2 ;  /* 0x0000000219007836 */ /* 0x000fc60000000000 */
[----:B------:R-:W-:Y:S04]  /*0c80*/  STL [R11+0x4], R8 ;  /* 0x000004080b007387 */ /* 0x000fe80000100800 */
[----:B------:R-:W-:Y:S04]  /*0c90*/  STL [R11+0x8], R0 ;  /* 0x000008000b007387 */ /* 0x000fe80000100800 */
[----:B------:R-:W-:Y:S04]  /*0ca0*/  STL [R11+0xc], R9 ;  /* 0x00000c090b007387 */ /* 0x000fe80000100800 */
[----:B------:R-:W-:Y:S04]  /*0cb0*/  STL [R11+0x2000], R12 ;  /* 0x0020000c0b007387 */ /* 0x000fe80000100800 */
[----:B------:R-:W-:Y:S04]  /*0cc0*/  STL [R11+0x2004], R12 ;  /* 0x0020040c0b007387 */ /* 0x000fe80000100800 */
[----:B------:R-:W-:Y:S04]  /*0cd0*/  STL [R11+0x2008], R12 ;  /* 0x0020080c0b007387 */ /* 0x000fe80000100800 */
[----:B------:R-:W-:Y:S04]  /*0ce0*/  STL [R11+0x200c], R12 ;  /* 0x00200c0c0b007387 */ /* 0x000fe80000100800 */
[----:B------:R0:W-:Y:S02]  /*0cf0*/  STL [R11], R25 ;  /* 0x000000190b007387 */ /* 0x0001e40000100800 */
[----:B0-----:R-:W-:-:S07]  /*0d00*/  VIADD R25, R25, 0x4 ;  /* 0x0000000419197836 */ /* 0x001fce0000000000 */
.L_x_17:
[----:B------:R-:W-:Y:S05]  /*0d10*/  BSYNC.RECONVERGENT B2 ;  /* 0x0000000000027941 */ /* 0x000fea0003800200 */
.L_x_16:
[----:B------:R-:W-:Y:S05]  /*0d20*/  @!P1 BRA `(.L_x_12) ;  /* 0x0000000000449947 */ /* 0x000fea0003800000 */
[----:B------:R-:W-:Y:S02]  /*0d30*/  ISETP.NE.U32.AND P0, PT, R10, 0x1, PT ;  /* 0x000000010a00780c */ /* 0x000fe40003f05070 */
[----:B------:R-:W-:Y:S02]  /*0d40*/  LOP3.LUT R7, R7, 0x1, RZ, 0xc0, !PT ;  /* 0x0000000107077812 */ /* 0x000fe400078ec0ff */
[----:B------:R-:W-:Y:S02]  /*0d50*/  ISETP.NE.AND.EX P0, PT, RZ, RZ, PT, P0 ;  /* 0x000000ffff00720c */ /* 0x000fe40003f05300 */
[----:B------:R-:W-:-:S04]  /*0d60*/  ISETP.NE.U32.AND P1, PT, R7, 0x1, PT ;  /* 0x000000010700780c */ /* 0x000fc80003f25070 */
[----:B------:R-:W-:-:S07]  /*0d70*/  ISETP.NE.U32.AND.EX P1, PT, RZ, RZ, PT, P1 ;  /* 0x000000ffff00720c */ /* 0x000fce0003f25110 */
[C---:B------:R-:W-:Y:S02]  /*0d80*/  @P0 IMAD.IADD R0, R25.reuse, 0x1, -R2 ;  /* 0x0000000119000824 */ /* 0x040fe400078e0a02 */
[----:B------:R-:W-:-:S03]  /*0d90*/  @P0 VIADD R8, R25, 0x1 ;  /* 0x0000000119080836 */ /* 0x000fc60000000000 */
[----:B------:R-:W-:-:S05]  /*0da0*/  @P0 LEA R7, R0, R1, 0x2 ;  /* 0x0000000100070211 */ /* 0x000fca00078e10ff */
[----:B------:R0:W-:Y:S04]  /*0db0*/  @P0 STL [R7], R25 ;  /* 0x0000001907000387 */ /* 0x0001e80000100800 */
[----:B------:R1:W-:Y:S04]  /*0dc0*/  @P0 STL [R7+0x4], R8 ;  /* 0x0000040807000387 */ /* 0x0003e80000100800 */
[----:B------:R1:W-:Y:S01]  /*0dd0*/  @P0 STL [R7+0x2000], R12 ;  /* 0x0020000c07000387 */ /* 0x0003e20000100800 */
[----:B0-----:R-:W-:-:S03]  /*0de0*/  @P0 VIADD R25, R25, 0x2 ;  /* 0x0000000219190836 */ /* 0x001fc60000000000 */
[----:B------:R1:W-:Y:S01]  /*0df0*/  @P0 STL [R7+0x2004], R12 ;  /* 0x0020040c07000387 */ /* 0x0003e20000100800 */
[----:B------:R-:W-:-:S04]  /*0e00*/  @!P1 IMAD.IADD R0, R25, 0x1, -R2 ;  /* 0x0000000119009824 */ /* 0x000fc800078e0a02 */
[----:B------:R-:W-:-:S05]  /*0e10*/  @!P1 IMAD.U32 R0, R0, 0x4, R1 ;  /* 0x0000000400009824 */ /* 0x000fca00078e0001 */
[----:B------:R1:W-:Y:S04]  /*0e20*/  @!P1 STL [R0+0x2000], R12 ;  /* 0x0020000c00009387 */ /* 0x0003e80000100800 */
[----:B------:R1:W-:Y:S02]  /*0e30*/  @!P1 STL [R0], R25 ;  /* 0x0000001900009387 */ /* 0x0003e40000100800 */
.L_x_12:
[----:B------:R-:W-:Y:S05]  /*0e40*/  BSYNC.RECONVERGENT B1 ;  /* 0x0000000000017941 */ /* 0x000fea0003800200 */
.L_x_11:
[----:B------:R-:W-:Y:S01]  /*0e50*/  IMAD.IADD R17, R3, 0x1, -R2 ;  /* 0x0000000103117824 */ /* 0x000fe200078e0a02 */
[----:B------:R-:W-:Y:S06]  /*0e60*/  BRA `(.L_x_9) ;  /* 0x0000001800b87947 */ /* 0x000fec0003800000 */
.L_x_10:
[----:B------:R-:W-:Y:S01]  /*0e70*/  IMAD.IADD R2, R12, 0x1, -R9 ;  /* 0x000000010c027824 */ /* 0x000fe200078e0a09 */
[----:B------:R-:W-:-:S04]  /*0e80*/  IADD3 R0, PT, PT, R16, -R3, RZ ;  /* 0x8000000310007210 */ /* 0x000fc80007ffe0ff */
[----:B------:R-:W-:Y:S02]  /*0e90*/  IABS R0, R0 ;  /* 0x0000000000007213 */ /* 0x000fe40000000000 */
[----:B------:R-:W-:-:S04]  /*0ea0*/  IABS R7, R2 ;  /* 0x0000000200077213 */ /* 0x000fc80000000000 */
[----:B------:R-:W-:-:S13]  /*0eb0*/  ISETP.GT.AND P0, PT, R0, R7, PT ;  /* 0x000000070000720c */ /* 0x000fda0003f04270 */
[----:B------:R-:W-:Y:S05]  /*0ec0*/  @!P0 BRA `(.L_x_18) ;  /* 0x0000000800948947 */ /* 0x000fea0003800000 */
[CC--:B------:R-:W-:Y:S01]  /*0ed0*/  VIMNMX R7, PT, PT, R16.reuse, R3.reuse, !PT ;  /* 0x0000000310077248 */ /* 0x0c0fe20007fe0100 */
[----:B------:R-:W-:Y:S01]  /*0ee0*/  BSSY.RECONVERGENT B3, `(.L_x_19) ;  /* 0x0000017000037945 */ /* 0x000fe20003800200 */
[C---:B------:R-:W-:Y:S02]  /*0ef0*/  VIMNMX R8, PT, PT, R16.reuse, R3, PT ;  /* 0x0000000310087248 */ /* 0x040fe40003fe0100 */
[----:B------:R-:W-:Y:S02]  /*0f00*/  I2FP.F32.S32 R11, R7 ;  /* 0x00000007000b7245 */ /* 0x000fe40000201400 */
[----:B------:R-:W-:Y:S02]  /*0f10*/  I2FP.F32.S32 R0, R8 ;  /* 0x0000000800007245 */ /* 0x000fe40000201400 */
[----:B------:R-:W-:-:S03]  /*0f20*/  ISETP.GT.AND P0, PT, R16, R3, PT ;  /* 0x000000031000720c */ /* 0x000fc60003f04270 */
[----:B------:R-:W-:Y:S01]  /*0f30*/  FADD R10, R11, -R0 ;  /* 0x800000000b0a7221 */ /* 0x000fe20000000000 */
[----:B------:R-:W-:Y:S02]  /*0f40*/  SEL R2, R12, R9, P0 ;  /* 0x000000090c027207 */ /* 0x000fe40000000000 */
[----:B------:R-:W-:Y:S01]  /*0f50*/  SEL R9, R9, R12, P0 ;  /* 0x0000000c09097207 */ /* 0x000fe20000000000 */
[----:B------:R-:W0:Y:S01]  /*0f60*/  MUFU.RCP R11, R10 ;  /* 0x0000000a000b7308 */ /* 0x000e220000001000 */
[----:B------:R-:W-:Y:S02]  /*0f70*/  I2FP.F32.S32 R2, R2 ;  /* 0x0000000200027245 */ /* 0x000fe40000201400 */
[----:B------:R-:W-:-:S05]  /*0f80*/  I2FP.F32.S32 R9, R9 ;  /* 0x0000000900097245 */ /* 0x000fca0000201400 */
[----:B------:R-:W-:-:S04]  /*0f90*/  FADD R3, R2, -R9 ;  /* 0x8000000902037221 */ /* 0x000fc80000000000 */
[----:B------:R-:W1:Y:S01]  /*0fa0*/  FCHK P0, R3, R10 ;  /* 0x0000000a03007302 */ /* 0x000e620000000000 */
[----:B0-----:R-:W-:-:S04]  /*0fb0*/  FFMA R12, -R10, R11, 1 ;  /* 0x3f8000000a0c7423 */ /* 0x001fc8000000010b */
[----:B------:R-:W-:-:S04]  /*0fc0*/  FFMA R12, R11, R12, R11 ;  /* 0x0000000c0b0c7223 */ /* 0x000fc8000000000b */
[----:B------:R-:W-:-:S04]  /*0fd0*/  FFMA R11, R3, R12, RZ ;  /* 0x0000000c030b7223 */ /* 0x000fc800000000ff */
[----:B------:R-:W-:-:S04]  /*0fe0*/  FFMA R2, -R10, R11, R3 ;  /* 0x0000000b0a027223 */ /* 0x000fc80000000103 */
[----:B------:R-:W-:Y:S01]  /*0ff0*/  FFMA R2, R12, R2, R11 ;  /* 0x000000020c027223 */ /* 0x000fe2000000000b */
[----:B-1----:R-:W-:Y:S06]  /*1000*/  @!P0 BRA `(.L_x_20) ;  /* 0x0000000000108947 */ /* 0x002fec0003800000 */
[----:B------:R-:W-:Y:S01]  /*1010*/  IMAD.MOV.U32 R2, RZ, RZ, R3 ;  /* 0x000000ffff027224 */ /* 0x000fe200078e0003 */
[----:B------:R-:W-:Y:S01]  /*1020*/  MOV R24, 0x1050 ;  /* 0x0000105000187802 */ /* 0x000fe20000000f00 */
[----:B------:R-:W-:-:S07]  /*1030*/  IMAD.MOV.U32 R3, RZ, RZ, R10 ;  /* 0x000000ffff037224 */ /* 0x000fce00078e000a */
[----:B------:R-:W-:Y:S05]  /*1040*/  CALL.REL.NOINC `($__internal_0_$__cuda_sm3x_div_rn_noftz_f32_slowpath) ;  /* 0x0000003000747944 */ /* 0x000fea0003c00000 */
.L_x_20:
[----:B------:R-:W-:Y:S05]  /*1050*/  BSYNC.RECONVERGENT B3 ;  /* 0x0000000000037941 */ /* 0x000fea0003800200 */
.L_x_19:
[----:B------:R-:W-:Y:S01]  /*1060*/  ISETP.GE.U32.AND P0, PT, R8, R7, PT ;  /* 0x000000070800720c */ /* 0x000fe20003f06070 */
[----:B------:R-:W-:Y:S01]  /*1070*/  BSSY.RECONVERGENT B1, `(.L_x_21) ;  /* 0x0000088000017945 */ /* 0x000fe20003800200 */
[----:B------:R-:W-:-:S11]  /*1080*/  FFMA R9, R0, -R2, R9 ;  /* 0x8000000200097223 */ /* 0x000fd60000000009 */
[----:B------:R-:W-:Y:S05]  /*1090*/  @P0 BRA `(.L_x_22) ;  /* 0x0000000800140947 */ /* 0x000fea0003800000 */
[----:B------:R-:W-:Y:S01]  /*10a0*/  IADD3 R10, P1, PT, R8, 0x1, RZ ;  /* 0x00000001080a7810 */ /* 0x000fe20007f3e0ff */
[----:B------:R-:W0:Y:S01]  /*10b0*/  LDCU UR5, c[0x0][0x394] ;  /* 0x00007280ff0577ac */ /* 0x000e220008000800 */
[----:B------:R-:W-:Y:S01]  /*10c0*/  SHF.R.S32.HI R27, RZ, 0x1f, R8 ;  /* 0x0000001fff1b7819 */ /* 0x000fe20000011408 */
[----:B------:R-:W-:Y:S01]  /*10d0*/  BSSY.RECONVERGENT B2, `(.L_x_23) ;  /* 0x000004f000027945 */ /* 0x000fe20003800200 */
[----:B------:R-:W-:Y:S02]  /*10e0*/  SHF.R.S32.HI R0, RZ, 0x1f, R7 ;  /* 0x0000001fff007819 */ /* 0x000fe40000011407 */
[----:B------:R-:W-:Y:S01]  /*10f0*/  ISETP.GT.U32.AND P0, PT, R7, R10, PT ;  /* 0x0000000a0700720c */ /* 0x000fe20003f04070 */
[----:B------:R-:W-:Y:S01]  /*1100*/  IMAD.X R11, RZ, RZ, R27, P1 ;  /* 0x000000ffff0b7224 */ /* 0x000fe200008e061b */
[----:B------:R-:W-:-:S04]  /*1110*/  MOV R12, R8 ;  /* 0x00000008000c7202 */ /* 0x000fc80000000f00 */
[----:B------:R-:W-:-:S04]  /*1120*/  ISETP.GT.U32.AND.EX P0, PT, R0, R11, PT, P0 ;  /* 0x0000000b0000720c */ /* 0x000fc80003f04100 */
[----:B------:R-:W-:Y:S02]  /*1130*/  SEL R13, R7, R10, P0 ;  /* 0x0000000a070d7207 */ /* 0x000fe40000000000 */
[----:B------:R-:W-:Y:S01]  /*1140*/  SEL R0, R0, R11, P0 ;  /* 0x0000000b00007207 */ /* 0x000fe20000000000 */
[----:B0-----:R-:W-:Y:S01]  /*1150*/  UIADD3 UR4, UPT, UPT, UR5, -0x1, URZ ;  /* 0xffffffff05047890 */ /* 0x001fe2000fffe0ff */
[CC--:B------:R-:W-:Y:S01]  /*1160*/  IADD3 R3, P2, PT, -R8.reuse, R13.reuse, RZ ;  /* 0x0000000d08037210 */ /* 0x0c0fe20007f5e1ff */
[----:B------:R-:W0:Y:S01]  /*1170*/  I2F.F64 R22, UR5 ;  /* 0x0000000500167d12 */ /* 0x000e220008201c00 */
[----:B------:R-:W-:Y:S02]  /*1180*/  IADD3 R13, P3, PT, R8, -R13, RZ ;  /* 0x8000000d080d7210 */ /* 0x000fe40007f7e0ff */
[----:B------:R-:W-:Y:S01]  /*1190*/  LOP3.LUT R10, R3, 0x3, RZ, 0xc0, !PT ;  /* 0x00000003030a7812 */ /* 0x000fe200078ec0ff */
[----:B------:R-:W-:Y:S01]  /*11a0*/  IMAD.X R21, R0, 0x1, ~R27, P2 ;  /* 0x0000000100157824 */ /* 0x000fe200010e0e1b */
[----:B------:R-:W-:Y:S01]  /*11b0*/  ISETP.GT.U32.AND P1, PT, R13, -0x4, PT ;  /* 0xfffffffc0d00780c */ /* 0x000fe20003f24070 */
[----:B------:R-:W-:Y:S01]  /*11c0*/  IMAD.X R11, R27, 0x1, ~R0, P3 ;  /* 0x000000011b0b7824 */ /* 0x000fe200018e0e00 */
[----:B------:R-:W-:-:S02]  /*11d0*/  ISETP.NE.U32.AND P0, PT, R10, RZ, PT ;  /* 0x000000ff0a00720c */ /* 0x000fc40003f05070 */
[----:B------:R-:W-:Y:S02]  /*11e0*/  I2FP.F32.S32 R20, UR4 ;  /* 0x0000000400147c45 */ /* 0x000fe40008201400 */
[----:B------:R-:W-:Y:S02]  /*11f0*/  ISETP.GT.U32.AND.EX P1, PT, R11, -0x1, PT, P1 ;  /* 0xffffffff0b00780c */ /* 0x000fe40003f24110 */
[----:B------:R-:W-:-:S11]  /*1200*/  ISETP.NE.AND.EX P0, PT, RZ, RZ, PT, P0 ;  /* 0x000000ffff00720c */ /* 0x000fd60003f05300 */
[----:B0-----:R-:W-:Y:S05]  /*1210*/  @P1 BRA `(.L_x_24) ;  /* 0x0000000000e81947 */ /* 0x001fea0003800000 */
[----:B------:R-:W-:Y:S01]  /*1220*/  LOP3.LUT R26, R3, 0xfffffffc, RZ, 0xc0, !PT ;  /* 0xfffffffc031a7812 */ /* 0x000fe200078ec0ff */
[----:B------:R-:W-:Y:S02]  /*1230*/  IMAD.MOV.U32 R0, RZ, RZ, R1 ;  /* 0x000000ffff007224 */ /* 0x000fe400078e0001 */
[----:B------:R-:W-:Y:S02]  /*1240*/  IMAD.MOV.U32 R11, RZ, RZ, R4 ;  /* 0x000000ffff0b7224 */ /* 0x000fe400078e0004 */
[----:B------:R-:W-:-:S07]  /*1250*/  IMAD.MOV.U32 R12, RZ, RZ, R8 ;  /* 0x000000ffff0c7224 */ /* 0x000fce00078e0008 */
.L_x_25:
[----:B------:R-:W-:Y:S01]  /*1260*/  IADD3 R13, P1, PT, R12, 0x1, RZ ;  /* 0x000000010c0d7810 */ /* 0x000fe20007f3e0ff */
[----:B------:R-:W-:Y:S01]  /*1270*/  IMAD.MOV.U32 R18, RZ, RZ, R12 ;  /* 0x000000ffff127224 */ /* 0x000fe200078e000c */
[----:B------:R-:W-:-:S03]  /*1280*/  MOV R19, R27 ;  /* 0x0000001b00137202 */ /* 0x000fc60000000f00 */
[----:B------:R-:W-:Y:S01]  /*1290*/  IMAD.X R17, RZ, RZ, R27, P1 ;  /* 0x000000ffff117224 */ /* 0x000fe200008e061b */
[----:B------:R-:W-:Y:S01]  /*12a0*/  IADD3 R14, P1, PT, R12, 0x2, RZ ;  /* 0x000000020c0e7810 */ /* 0x000fe20007f3e0ff */
[----:B------:R-:W0:Y:S01]  /*12b0*/  I2F.U64 R18, R18 ;  /* 0x0000001200127312 */ /* 0x000e220000301000 */
[----:B------:R-:W-:-:S03]  /*12c0*/  IMAD.MOV.U32 R16, RZ, RZ, R13 ;  /* 0x000000ffff107224 */ /* 0x000fc600078e000d */
[--C-:B------:R-:W-:Y:S01]  /*12d0*/  IMAD.X R29, RZ, RZ, R27.reuse, P1 ;  /* 0x000000ffff1d7224 */ /* 0x100fe200008e061b */
[----:B------:R-:W-:Y:S01]  /*12e0*/  IADD3 R15, P1, PT, R12, 0x3, RZ ;  /* 0x000000030c0f7810 */ /* 0x000fe20007f3e0ff */
[----:B------:R-:W-:Y:S02]  /*12f0*/  IMAD.MOV.U32 R28, RZ, RZ, R14 ;  /* 0x000000ffff1c7224 */ /* 0x000fe400078e000e */
[----:B------:R-:W1:Y:S01]  /*1300*/  I2F.U64 R16, R16 ;  /* 0x0000001000107312 */ /* 0x000e620000301000 */
[----:B------:R-:W-:Y:S01]  /*1310*/  MOV R30, R15 ;  /* 0x0000000f001e7202 */ /* 0x000fe20000000f00 */
[----:B------:R-:W-:Y:S01]  /*1320*/  IMAD.X R31, RZ, RZ, R27, P1 ;  /* 0x000000ffff1f7224 */ /* 0x000fe200008e061b */
[----:B------:R2:W-:Y:S01]  /*1330*/  STL.128 [R0], R12 ;  /* 0x0000000c00007387 */ /* 0x0005e20000100c00 */
[----:B0-----:R-:W-:-:S04]  /*1340*/  FFMA R35, R18, R2, R9 ;  /* 0x0000000212237223 */ /* 0x001fc80000000009 */
[----:B------:R-:W0:Y:S01]  /*1350*/  I2F.U64 R30, R30 ;  /* 0x0000001e001e7312 */ /* 0x000e220000301000 */
[----:B-1----:R-:W-:-:S07]  /*1360*/  FFMA R37, R16, R2, R9 ;  /* 0x0000000210257223 */ /* 0x002fce0000000009 */
[----:B------:R0:W1:Y:S01]  /*1370*/  I2F.U64 R24, R28 ;  /* 0x0000001c00187312 */ /* 0x0000620000301000 */
[----:B--2---:R-:W-:-:S07]  /*1380*/  VIADD R0, R0, 0x10 ;  /* 0x0000001000007836 */ /* 0x004fce0000000000 */
[----:B------:R-:W2:Y:S01]  /*1390*/  F2F.F64.F32 R18, R35 ;  /* 0x0000002300127310 */ /* 0x000ea20000201800 */
[-CC-:B0-----:R-:W-:Y:S01]  /*13a0*/  FFMA R29, R30, R2.reuse, R9.reuse ;  /* 0x000000021e1d7223 */ /* 0x181fe20000000009 */
[----:B-1----:R-:W-:-:S06]  /*13b0*/  FFMA R33, R24, R2, R9 ;  /* 0x0000000218217223 */ /* 0x002fcc0000000009 */
[----:B------:R-:W0:Y:S01]  /*13c0*/  F2F.F64.F32 R16, R37 ;  /* 0x0000002500107310 */ /* 0x000e220000201800 */
[----:B--2---:R-:W-:-:S07]  /*13d0*/  DSETP.GE.AND P1, PT, R18, R22, PT ;  /* 0x000000161200722a */ /* 0x004fce0003f26000 */
[----:B------:R-:W1:Y:S01]  /*13e0*/  F2F.F64.F32 R24, R33 ;  /* 0x0000002100187310 */ /* 0x000e620000201800 */
[----:B------:R-:W-:Y:S01]  /*13f0*/  FSEL R28, R20, R35, P1 ;  /* 0x00000023141c7208 */ /* 0x000fe20000800000 */
[----:B0-----:R-:W-:-:S06]  /*1400*/  DSETP.GE.AND P1, PT, R16, R22, PT ;  /* 0x000000161000722a */ /* 0x001fcc0003f26000 */
[----:B------:R-:W0:Y:S01]  /*1410*/  F2F.F64.F32 R18, R29 ;  /* 0x0000001d00127310 */ /* 0x000e220000201800 */
[----:B------:R-:W-:Y:S02]  /*1420*/  FSETP.GEU.AND P3, PT, R28, RZ, PT ;  /* 0x000000ff1c00720b */ /* 0x000fe40003f6e000 */
[----:B------:R-:W-:Y:S01]  /*1430*/  FSEL R17, R20, R37, P1 ;  /* 0x0000002514117208 */ /* 0x000fe20000800000 */
[----:B-1----:R-:W-:Y:S01]  /*1440*/  DSETP.GE.AND P2, PT, R24, R22, PT ;  /* 0x000000161800722a */ /* 0x002fe20003f46000 */
[----:B------:R-:W-:Y:S02]  /*1450*/  FSEL R16, R28, RZ, P3 ;  /* 0x000000ff1c107208 */ /* 0x000fe40001800000 */
[----:B------:R-:W-:-:S03]  /*1460*/  FSETP.GEU.AND P3, PT, R17, RZ, PT ;  /* 0x000000ff1100720b */ /* 0x000fc60003f6e000 */
[----:B------:R-:W-:Y:S01]  /*1470*/  FSEL R33, R20, R33, P2 ;  /* 0x0000002114217208 */ /* 0x000fe20001000000 */
[----:B------:R-:W-:Y:S01]  /*1480*/  F2I.FLOOR.NTZ R16, R16 ;  /* 0x0000001000107305 */ /* 0x000fe20000207100 */
[----:B0-----:R-:W-:Y:S01]  /*1490*/  DSETP.GE.AND P1, PT, R18, R22, PT ;  /* 0x000000161200722a */ /* 0x001fe20003f26000 */
[----:B------:R-:W-:Y:S02]  /*14a0*/  FSEL R17, R17, RZ, P3 ;  /* 0x000000ff11117208 */ /* 0x000fe40001800000 */
[----:B------:R-:W-:-:S03]  /*14b0*/  FSETP.GEU.AND P2, PT, R33, RZ, PT ;  /* 0x000000ff2100720b */ /* 0x000fc60003f4e000 */
[----:B------:R-:W-:Y:S01]  /*14c0*/  FSEL R29, R20, R29, P1 ;  /* 0x0000001d141d7208 */ /* 0x000fe20000800000 */
[----:B------:R-:W-:Y:S01]  /*14d0*/  F2I.FLOOR.NTZ R17, R17 ;  /* 0x0000001100117305 */ /* 0x000fe20000207100 */
[----:B------:R-:W-:Y:S02]  /*14e0*/  FSEL R18, R33, RZ, P2 ;  /* 0x000000ff21127208 */ /* 0x000fe40001000000 */
[C---:B------:R-:W-:Y:S02]  /*14f0*/  FSETP.GEU.AND P1, PT, R29.reuse, RZ, PT ;  /* 0x000000ff1d00720b */ /* 0x040fe40003f2e000 */
[----:B------:R-:W-:Y:S02]  /*1500*/  IADD3 R12, P2, PT, R12, 0x4, RZ ;  /* 0x000000040c0c7810 */ /* 0x000fe40007f5e0ff */
[----:B------:R-:W-:Y:S01]  /*1510*/  FSEL R19, R29, RZ, P1 ;  /* 0x000000ff1d137208 */ /* 0x000fe20000800000 */
[----:B------:R-:W-:Y:S01]  /*1520*/  F2I.FLOOR.NTZ R18, R18 ;  /* 0x0000001200127305 */ /* 0x000fe20000207100 */
[----:B------:R-:W-:Y:S01]  /*1530*/  IADD3 R26, P1, PT, R26, -0x4, RZ ;  /* 0xfffffffc1a1a7810 */ /* 0x000fe20007f3e0ff */
[----:B------:R-:W-:-:S03]  /*1540*/  IMAD.X R27, RZ, RZ, R27, P2 ;  /* 0x000000ffff1b7224 */ /* 0x000fc600010e061b */
[----:B------:R-:W-:Y:S02]  /*1550*/  IADD3.X R21, PT, PT, R21, -0x1, RZ, P1, !PT ;  /* 0xffffffff15157810 */ /* 0x000fe40000ffe4ff */
[----:B------:R-:W-:Y:S01]  /*1560*/  ISETP.NE.U32.AND P1, PT, R26, RZ, PT ;  /* 0x000000ff1a00720c */ /* 0x000fe20003f25070 */
[----:B------:R-:W0:Y:S03]  /*1570*/  F2I.FLOOR.NTZ R19, R19 ;  /* 0x0000001300137305 */ /* 0x000e260000207100 */
[----:B------:R-:W-:Y:S01]  /*1580*/  ISETP.NE.AND.EX P1, PT, R21, RZ, PT, P1 ;  /* 0x000000ff1500720c */ /* 0x000fe20003f25310 */
[----:B0-----:R0:W-:Y:S02]  /*1590*/  STL.128 [R11], R16 ;  /* 0x000000100b007387 */ /* 0x0011e40000100c00 */
[----:B0-----:R-:W-:-:S10]  /*15a0*/  VIADD R11, R11, 0x10 ;  /* 0x000000100b0b7836 */ /* 0x001fd40000000000 */
[----:B------:R-:W-:Y:S05]  /*15b0*/  @P1 BRA `(.L_x_25) ;  /* 0xfffffffc00281947 */ /* 0x000fea000383ffff */
.L_x_24:
[----:B------:R-:W-:Y:S05]  /*15c0*/  BSYNC.RECONVERGENT B2 ;  /* 0x0000000000027941 */ /* 0x000fea0003800200 */
.L_x_23:
[----:B------:R-:W-:Y:S05]  /*15d0*/  @!P0 BRA `(.L_x_22) ;  /* 0x0000000000c48947 */ /* 0x000fea0003800000 */
[----:B------:R-:W-:Y:S01]  /*15e0*/  ISETP.NE.U32.AND P0, PT, R10, 0x1, PT ;  /* 0x000000010a00780c */ /* 0x000fe20003f05070 */
[----:B------:R-:W-:Y:S01]  /*15f0*/  BSSY.RECONVERGENT B2, `(.L_x_26) ;  /* 0x0000021000027945 */ /* 0x000fe20003800200 */
[----:B------:R-:W-:Y:S02]  /*1600*/  LOP3.LUT R3, R3, 0x1, RZ, 0xc0, !PT ;  /* 0x0000000103037812 */ /* 0x000fe400078ec0ff */
[----:B------:R-:W-:Y:S02]  /*1610*/  ISETP.NE.AND.EX P1, PT, RZ, RZ, PT, P0 ;  /* 0x000000ffff00720c */ /* 0x000fe40003f25300 */
[----:B------:R-:W-:-:S04]  /*1620*/  ISETP.NE.U32.AND P2, PT, R3, 0x1, PT ;  /* 0x000000010300780c */ /* 0x000fc80003f45070 */
[----:B------:R-:W-:-:S07]  /*1630*/  ISETP.NE.U32.AND.EX P0, PT, RZ, RZ, PT, P2 ;  /* 0x000000ffff00720c */ /* 0x000fce0003f05120 */
[----:B------:R-:W-:Y:S06]  /*1640*/  @!P1 BRA `(.L_x_27) ;  /* 0x00000000006c9947 */ /* 0x000fec0003800000 */
[----:B------:R-:W-:Y:S01]  /*1650*/  IMAD.MOV.U32 R13, RZ, RZ, R27 ;  /* 0x000000ffff0d7224 */ /* 0x000fe200078e001b */
[----:B------:R-:W-:-:S03]  /*1660*/  IADD3 R10, P1, PT, R12, 0x1, RZ ;  /* 0x000000010c0a7810 */ /* 0x000fc60007f3e0ff */
[----:B------:R-:W0:Y:S02]  /*1670*/  I2F.U64 R0, R12 ;  /* 0x0000000c00007312 */ /* 0x000e240000301000 */
[----:B------:R-:W-:-:S06]  /*1680*/  IMAD.X R11, RZ, RZ, R27, P1 ;  /* 0x000000ffff0b7224 */ /* 0x000fcc00008e061b */
[----:B------:R-:W1:Y:S01]  /*1690*/  I2F.U64 R16, R10 ;  /* 0x0000000a00107312 */ /* 0x000e620000301000 */
[----:B0-----:R-:W-:-:S07]  /*16a0*/  FFMA R3, R0, R2, R9 ;  /* 0x0000000200037223 */ /* 0x001fce0000000009 */
[----:B------:R-:W0:Y:S01]  /*16b0*/  F2F.F64.F32 R14, R3 ;  /* 0x00000003000e7310 */ /* 0x000e220000201800 */
[----:B-1----:R-:W-:-:S07]  /*16c0*/  FFMA R19, R16, R2, R9 ;  /* 0x0000000210137223 */ /* 0x002fce0000000009 */
[----:B------:R-:W1:Y:S01]  /*16d0*/  F2F.F64.F32 R16, R19 ;  /* 0x0000001300107310 */ /* 0x000e620000201800 */
[----:B0-----:R-:W-:-:S06]  /*16e0*/  DSETP.GE.AND P1, PT, R14, R22, PT ;  /* 0x000000160e00722a */ /* 0x001fcc0003f26000 */
[----:B------:R-:W-:Y:S01]  /*16f0*/  FSEL R0, R20, R3, P1 ;  /* 0x0000000314007208 */ /* 0x000fe20000800000 */
[----:B-1----:R-:W-:-:S03]  /*1700*/  DSETP.GE.AND P1, PT, R16, R22, PT ;  /* 0x000000161000722a */ /* 0x002fc60003f26000 */
[----:B------:R-:W-:-:S04]  /*1710*/  FSETP.GEU.AND P2, PT, R0, RZ, PT ;  /* 0x000000ff0000720b */ /* 0x000fc80003f4e000 */
[----:B------:R-:W-:Y:S02]  /*1720*/  FSEL R13, R0, RZ, P2 ;  /* 0x000000ff000d7208 */ /* 0x000fe40001000000 */
[----:B------:R-:W-:-:S04]  /*1730*/  FSEL R0, R20, R19, P1 ;  /* 0x0000001314007208 */ /* 0x000fc80000800000 */
[C---:B------:R-:W-:Y:S01]  /*1740*/  FSETP.GEU.AND P1, PT, R0.reuse, RZ, PT ;  /* 0x000000ff0000720b */ /* 0x040fe20003f2e000 */
[----:B------:R-:W0:Y:S03]  /*1750*/  F2I.FLOOR.NTZ R13, R13 ;  /* 0x0000000d000d7305 */ /* 0x000e260000207100 */
[----:B------:R-:W-:Y:S02]  /*1760*/  FSEL R3, R0, RZ, P1 ;  /* 0x000000ff00037208 */ /* 0x000fe40000800000 */
[----:B------:R-:W-:-:S04]  /*1770*/  IADD3 R0, PT, PT, -R8, R12, RZ ;  /* 0x0000000c08007210 */ /* 0x000fc80007ffe1ff */
[----:B------:R-:W1:Y:S01]  /*1780*/  F2I.FLOOR.NTZ R3, R3 ;  /* 0x0000000300037305 */ /* 0x000e620000207100 */
[----:B------:R-:W-:-:S05]  /*1790*/  IMAD.U32 R0, R0, 0x4, R1 ;  /* 0x0000000400007824 */ /* 0x000fca00078e0001 */
[----:B------:R-:W-:Y:S04]  /*17a0*/  STL [R0+0x4], R10 ;  /* 0x0000040a00007387 */ /* 0x000fe80000100800 */
[----:B0-----:R-:W-:Y:S04]  /*17b0*/  STL [R0+0x2000], R13 ;  /* 0x0020000d00007387 */ /* 0x001fe80000100800 */
[----:B------:R0:W-:Y:S04]  /*17c0*/  STL [R0], R12 ;  /* 0x0000000c00007387 */ /* 0x0001e80000100800 */
[----:B-1----:R1:W-:Y:S01]  /*17d0*/  STL [R0+0x2004], R3 ;  /* 0x0020040300007387 */ /* 0x0023e20000100800 */
[----:B0-----:R-:W-:-:S05]  /*17e0*/  IADD3 R12, P1, PT, R12, 0x2, RZ ;  /* 0x000000020c0c7810 */ /* 0x001fca0007f3e0ff */
[----:B-1----:R-:W-:-:S08]  /*17f0*/  IMAD.X R27, RZ, RZ, R27, P1 ;  /* 0x000000ffff1b7224 */ /* 0x002fd000008e061b */
.L_x_27:
[----:B------:R-:W-:Y:S05]  /*1800*/  BSYNC.RECONVERGENT B2 ;  /* 0x0000000000027941 */ /* 0x000fea0003800200 */
.L_x_26:
[----:B------:R-:W-:Y:S05]  /*1810*/  @P0 BRA `(.L_x_22) ;  /* 0x0000000000340947 */ /* 0x000fea0003800000 */
[----:B------:R-:W-:-:S04]  /*1820*/  IMAD.MOV.U32 R13, RZ, RZ, R27 ;  /* 0x000000ffff0d7224 */ /* 0x000fc800078e001b */
[----:B------:R-:W0:Y:S02]  /*1830*/  I2F.U64 R0, R12 ;  /* 0x0000000c00007312 */ /* 0x000e240000301000 */
[----:B0-----:R-:W-:Y:S01]  /*1840*/  FFMA R9, R0, R2, R9 ;  /* 0x0000000200097223 */ /* 0x001fe20000000009 */
[----:B------:R-:W-:-:S05]  /*1850*/  IMAD.IADD R0, R12, 0x1, -R8 ;  /* 0x000000010c007824 */ /* 0x000fca00078e0a08 */
[----:B------:R-:W0:Y:S02]  /*1860*/  F2F.F64.F32 R2, R9 ;  /* 0x0000000900027310 */ /* 0x000e240000201800 */
[----:B0-----:R-:W-:Y:S01]  /*1870*/  DSETP.GE.AND P0, PT, R2, R22, PT ;  /* 0x000000160200722a */ /* 0x001fe20003f06000 */
[----:B------:R-:W-:-:S05]  /*1880*/  IMAD.U32 R3, R0, 0x4, R1 ;  /* 0x0000000400037824 */ /* 0x000fca00078e0001 */
[----:B------:R-:W-:Y:S01]  /*1890*/  FSEL R20, R20, R9, P0 ;  /* 0x0000000914147208 */ /* 0x000fe20000000000 */
[----:B------:R0:W-:Y:S03]  /*18a0*/  STL [R3], R12 ;  /* 0x0000000c03007387 */ /* 0x0001e60000100800 */
[----:B------:R-:W-:-:S04]  /*18b0*/  FSETP.GEU.AND P0, PT, R20, RZ, PT ;  /* 0x000000ff1400720b */ /* 0x000fc80003f0e000 */
[----:B------:R-:W-:-:S06]  /*18c0*/  FSEL R20, R20, RZ, P0 ;  /* 0x000000ff14147208 */ /* 0x000fcc0000000000 */
[----:B------:R-:W1:Y:S02]  /*18d0*/  F2I.FLOOR.NTZ R20, R20 ;  /* 0x0000001400147305 */ /* 0x000e640000207100 */
[----:B-1----:R0:W-:Y:S02]  /*18e0*/  STL [R3+0x2000], R20 ;  /* 0x0020001403007387 */ /* 0x0021e40000100800 */
.L_x_22:
[----:B------:R-:W-:Y:S05]  /*18f0*/  BSYNC.RECONVERGENT B1 ;  /* 0x0000000000017941 */ /* 0x000fea0003800200 */
.L_x_21:
[----:B------:R-:W-:Y:S01]  /*1900*/  IADD3 R17, PT, PT, -R8, R7, RZ ;  /* 0x0000000708117210 */ /* 0x000fe20007ffe1ff */
[----:B------:R-:W-:Y:S06]  /*1910*/  BRA `(.L_x_9) ;  /* 0x00000010000c7947 */ /* 0x000fec0003800000 */
.L_x_18:
[CC--:B------:R-:W-:Y:S01]  /*1920*/  ISETP.GT.AND P0, PT, R12.reuse, R9.reuse, PT ;  /* 0x000000090c00720c */ /* 0x0c0fe20003f04270 */
[----:B------:R-:W-:Y:S01]  /*1930*/  BSSY.RECONVERGENT B3, `(.L_x_28) ;  /* 0x0000017000037945 */ /* 0x000fe20003800200 */
[----:B------:R-:W-:Y:S02]  /*1940*/  VIMNMX R18, PT, PT, R12, R9, !PT ;  /* 0x000000090c127248 */ /* 0x000fe40007fe0100 */
[----:B------:R-:W-:Y:S02]  /*1950*/  SEL R0, R16, R3, P0 ;  /* 0x0000000310007207 */ /* 0x000fe40000000000 */
[----:B------:R-:W-:Y:S02]  /*1960*/  SEL R7, R3, R16, P0 ;  /* 0x0000001003077207 */ /* 0x000fe40000000000 */
[----:B------:R-:W-:Y:S02]  /*1970*/  I2FP.F32.S32 R0, R0 ;  /* 0x0000000000007245 */ /* 0x000fe40000201400 */
[----:B------:R-:W-:-:S02]  /*1980*/  I2FP.F32.S32 R7, R7 ;  /* 0x0000000700077245 */ /* 0x000fc40000201400 */
[----:B------:R-:W-:Y:S02]  /*1990*/  VIMNMX R17, PT, PT, R12, R9, PT ;  /* 0x000000090c117248 */ /* 0x000fe40003fe0100 */
[----:B------:R-:W-:Y:S01]  /*19a0*/  I2FP.F32.S32 R3, R18 ;  /* 0x0000001200037245 */ /* 0x000fe20000201400 */
[----:B------:R-:W-:Y:S01]  /*19b0*/  FADD R11, R0, -R7 ;  /* 0x80000007000b7221 */ /* 0x000fe20000000000 */
[----:B------:R-:W-:-:S03]  /*19c0*/  I2FP.F32.S32 R16, R17 ;  /* 0x0000001100107245 */ /* 0x000fc60000201400 */
[----:B------:R-:W0:Y:S02]  /*19d0*/  MUFU.RCP R0, R11 ;  /* 0x0000000b00007308 */ /* 0x000e240000001000 */
[----:B------:R-:W-:-:S06]  /*19e0*/  FADD R2, R3, -R16 ;  /* 0x8000001003027221 */ /* 0x000fcc0000000000 */
        /* <DEDUP_REMOVED lines=8> */
[----:B------:R-:W-:-:S07]  /*1a70*/  MOV R24, 0x1a90 ;  /* 0x00001a9000187802 */ /* 0x000fce0000000f00 */
[----:B------:R-:W-:Y:S05]  /*1a80*/  CALL.REL.NOINC `($__internal_0_$__cuda_sm3x_div_rn_noftz_f32_slowpath) ;  /* 0x0000002400e47944 */ /* 0x000fea0003c00000 */
[----:B------:R-:W-:-:S07]  /*1a90*/  IMAD.MOV.U32 R3, RZ, RZ, R2 ;  /* 0x000000ffff037224 */ /* 0x000fce00078e0002 */
.L_x_29:
[----:B------:R-:W-:Y:S05]  /*1aa0*/  BSYNC.RECONVERGENT B3 ;  /* 0x0000000000037941 */ /* 0x000fea0003800200 */
.L_x_28:
[----:B------:R-:W-:Y:S01]  /*1ab0*/  ISETP.GE.U32.AND P0, PT, R17, R18, PT ;  /* 0x000000121100720c */ /* 0x000fe20003f06070 */
[----:B------:R-:W-:-:S12]  /*1ac0*/  BSSY.RECONVERGENT B3, `(.L_x_30) ;  /* 0x00000e7000037945 */ /* 0x000fd80003800200 */
[----:B------:R-:W-:Y:S05]  /*1ad0*/  @P0 BRA `(.L_x_31) ;  /* 0x0000000c00940947 */ /* 0x000fea0003800000 */
[----:B------:R-:W-:Y:S01]  /*1ae0*/  IADD3 R9, P1, PT, R17, 0x1, RZ ;  /* 0x0000000111097810 */ /* 0x000fe20007f3e0ff */
[----:B------:R-:W0:Y:S01]  /*1af0*/  LDCU UR4, c[0x0][0x394] ;  /* 0x00007280ff0477ac */ /* 0x000e220008000800 */
[----:B------:R-:W-:Y:S01]  /*1b00*/  SHF.R.S32.HI R23, RZ, 0x1f, R17 ;  /* 0x0000001fff177819 */ /* 0x000fe20000011411 */
[----:B------:R-:W-:Y:S01]  /*1b10*/  FFMA R16, R7, R3, -R16 ;  /* 0x0000000307107223 */ /* 0x000fe20000000810 */
[----:B------:R-:W-:Y:S01]  /*1b20*/  SHF.R.S32.HI R0, RZ, 0x1f, R18 ;  /* 0x0000001fff007819 */ /* 0x000fe20000011412 */
[----:B------:R-:W-:Y:S01]  /*1b30*/  BSSY.RECONVERGENT B4, `(.L_x_32) ;  /* 0x000007e000047945 */ /* 0x000fe20003800200 */
[----:B------:R-:W-:Y:S01]  /*1b40*/  ISETP.GT.U32.AND P0, PT, R18, R9, PT ;  /* 0x000000091200720c */ /* 0x000fe20003f04070 */
[----:B------:R-:W-:-:S05]  /*1b50*/  IMAD.X R11, RZ, RZ, R23, P1 ;  /* 0x000000ffff0b7224 */ /* 0x000fca00008e0617 */
[----:B------:R-:W-:-:S04]  /*1b60*/  ISETP.GT.U32.AND.EX P0, PT, R0, R11, PT, P0 ;  /* 0x0000000b0000720c */ /* 0x000fc80003f04100 */
[----:B------:R-:W-:Y:S02]  /*1b70*/  SEL R2, R18, R9, P0 ;  /* 0x0000000912027207 */ /* 0x000fe40000000000 */
[----:B------:R-:W-:Y:S01]  /*1b80*/  SEL R0, R0, R11, P0 ;  /* 0x0000000b00007207 */ /* 0x000fe20000000000 */
[----:B0-----:R-:W-:Y:S01]  /*1b90*/  UIADD3 UR5, UPT, UPT, UR4, -0x1, URZ ;  /* 0xffffffff04057890 */ /* 0x001fe2000fffe0ff */
[-C--:B------:R-:W-:Y:S01]  /*1ba0*/  IADD3 R8, P1, PT, R17, -R2.reuse, RZ ;  /* 0x8000000211087210 */ /* 0x080fe20007f3e0ff */
[----:B------:R-:W0:Y:S03]  /*1bb0*/  I2F.F64 R20, UR4 ;  /* 0x0000000400147d12 */ /* 0x000e260008201c00 */
[----:B------:R-:W-:Y:S01]  /*1bc0*/  ISETP.GT.U32.AND P0, PT, R8, -0x4, PT ;  /* 0xfffffffc0800780c */ /* 0x000fe20003f04070 */
[----:B------:R-:W-:Y:S01]  /*1bd0*/  IMAD.X R8, R23, 0x1, ~R0, P1 ;  /* 0x0000000117087824 */ /* 0x000fe200008e0e00 */
[----:B------:R-:W-:-:S02]  /*1be0*/  IADD3 R19, P1, PT, -R17, R2, RZ ;  /* 0x0000000211137210 */ /* 0x000fc40007f3e1ff */
[----:B------:R-:W-:Y:S02]  /*1bf0*/  I2FP.F32.S32 R7, UR5 ;  /* 0x0000000500077c45 */ /* 0x000fe40008201400 */
[----:B------:R-:W-:Y:S01]  /*1c00*/  ISETP.GT.U32.AND.EX P0, PT, R8, -0x1, PT, P0 ;  /* 0xffffffff0800780c */ /* 0x000fe20003f04100 */
[----:B------:R-:W-:Y:S01]  /*1c10*/  IMAD.MOV.U32 R8, RZ, RZ, R17 ;  /* 0x000000ffff087224 */ /* 0x000fe200078e0011 */
[----:B------:R-:W-:-:S11]  /*1c20*/  IADD3.X R22, PT, PT, ~R23, R0, RZ, P1, !PT ;  /* 0x0000000017167210 */ /* 0x000fd60000ffe5ff */
[----:B0-----:R-:W-:Y:S05]  /*1c30*/  @P0 BRA `(.L_x_33) ;  /* 0x0000000400b40947 */ /* 0x001fea0003800000 */
[----:B------:R-:W-:Y:S01]  /*1c40*/  LOP3.LUT R26, R19, 0xfffffffc, RZ, 0xc0, !PT ;  /* 0xfffffffc131a7812 */ /* 0x000fe200078ec0ff */
[----:B------:R-:W-:Y:S02]  /*1c50*/  IMAD.MOV.U32 R27, RZ, RZ, R4 ;  /* 0x000000ffff1b7224 */ /* 0x000fe400078e0004 */
[----:B------:R-:W-:Y:S02]  /*1c60*/  IMAD.MOV.U32 R0, RZ, RZ, R1 ;  /* 0x000000ffff007224 */ /* 0x000fe400078e0001 */
[----:B------:R-:W-:-:S07]  /*1c70*/  IMAD.MOV.U32 R8, RZ, RZ, R17 ;  /* 0x000000ffff087224 */ /* 0x000fce00078e0011 */
.L_x_42:
[----:B------:R-:W-:Y:S01]  /*1c80*/  IMAD.MOV.U32 R9, RZ, RZ, R23 ;  /* 0x000000ffff097224 */ /* 0x000fe200078e0017 */
[----:B------:R-:W0:Y:S01]  /*1c90*/  MUFU.RCP R10, R3 ;  /* 0x00000003000a7308 */ /* 0x000e220000001000 */
[----:B------:R-:W-:Y:S07]  /*1ca0*/  BSSY.RECONVERGENT B5, `(.L_x_34) ;  /* 0x000000d000057945 */ /* 0x000fee0003800200 */
[----:B------:R-:W1:Y:S01]  /*1cb0*/  I2F.U64 R9, R8 ;  /* 0x0000000800097312 */ /* 0x000e620000301000 */
[----:B0-----:R-:W-:-:S04]  /*1cc0*/  FFMA R11, R10, -R3, 1 ;  /* 0x3f8000000a0b7423 */ /* 0x001fc80000000803 */
[----:B------:R-:W-:Y:S01]  /*1cd0*/  FFMA R11, R10, R11, R10 ;  /* 0x0000000b0a0b7223 */ /* 0x000fe2000000000a */
[----:B-1----:R-:W-:-:S04]  /*1ce0*/  FADD R2, R16, R9 ;  /* 0x0000000910027221 */ /* 0x002fc80000000000 */
[----:B------:R-:W0:Y:S01]  /*1cf0*/  FCHK P0, R2, R3 ;  /* 0x0000000302007302 */ /* 0x000e220000000000 */
[----:B------:R-:W-:-:S04]  /*1d00*/  FFMA R10, R2, R11, RZ ;  /* 0x0000000b020a7223 */ /* 0x000fc800000000ff */
[----:B------:R-:W-:-:S04]  /*1d10*/  FFMA R12, R10, -R3, R2 ;  /* 0x800000030a0c7223 */ /* 0x000fc80000000002 */
[----:B------:R-:W-:Y:S01]  /*1d20*/  FFMA R12, R11, R12, R10 ;  /* 0x0000000c0b0c7223 */ /* 0x000fe2000000000a */
[----:B0-----:R-:W-:Y:S06]  /*1d30*/  @!P0 BRA `(.L_x_35) ;  /* 0x00000000000c8947 */ /* 0x001fec0003800000 */
[----:B------:R-:W-:-:S07]  /*1d40*/  MOV R24, 0x1d60 ;  /* 0x00001d6000187802 */ /* 0x000fce0000000f00 */
[----:B------:R-:W-:Y:S05]  /*1d50*/  CALL.REL.NOINC `($__internal_0_$__cuda_sm3x_div_rn_noftz_f32_slowpath) ;  /* 0x0000002400307944 */ /* 0x000fea0003c00000 */
[----:B------:R-:W-:-:S07]  /*1d60*/  IMAD.MOV.U32 R12, RZ, RZ, R2 ;  /* 0x000000ffff0c7224 */ /* 0x000fce00078e0002 */
.L_x_35:
[----:B------:R-:W-:Y:S05]  /*1d70*/  BSYNC.RECONVERGENT B5 ;  /* 0x0000000000057941 */ /* 0x000fea0003800200 */
.L_x_34:
[----:B------:R-:W0:Y:S01]  /*1d80*/  F2F.F64.F32 R10, R12 ;  /* 0x0000000c000a7310 */ /* 0x000e220000201800 */
[----:B------:R-:W-:Y:S01]  /*1d90*/  IADD3 R9, P0, PT, R8, 0x1, RZ ;  /* 0x0000000108097810 */ /* 0x000fe20007f1e0ff */
[----:B------:R-:W-:Y:S03]  /*1da0*/  BSSY.RECONVERGENT B5, `(.L_x_36) ;  /* 0x0000016000057945 */ /* 0x000fe60003800200 */
[----:B------:R-:W-:Y:S01]  /*1db0*/  IADD3.X R15, PT, PT, RZ, R23, RZ, P0, !PT ;  /* 0x00000017ff0f7210 */ /* 0x000fe200007fe4ff */
[----:B------:R-:W-:Y:S02]  /*1dc0*/  IMAD.MOV.U32 R14, RZ, RZ, R9 ;  /* 0x000000ffff0e7224 */ /* 0x000fe400078e0009 */
[----:B------:R-:W1:Y:S01]  /*1dd0*/  MUFU.RCP R2, R3 ;  /* 0x0000000300027308 */ /* 0x000e620000001000 */
[----:B0-----:R-:W-:-:S07]  /*1de0*/  DSETP.GE.AND P0, PT, R10, R20, PT ;  /* 0x000000140a00722a */ /* 0x001fce0003f06000 */
[----:B------:R-:W0:Y:S01]  /*1df0*/  I2F.U64 R13, R14 ;  /* 0x0000000e000d7312 */ /* 0x000e220000301000 */
[----:B------:R-:W-:-:S04]  /*1e00*/  FSEL R10, R7, R12, P0 ;  /* 0x0000000c070a7208 */ /* 0x000fc80000000000 */
[----:B------:R-:W-:Y:S01]  /*1e10*/  FSETP.GEU.AND P1, PT, R10, RZ, PT ;  /* 0x000000ff0a00720b */ /* 0x000fe20003f2e000 */
[----:B-1----:R-:W-:-:S03]  /*1e20*/  FFMA R11, R2, -R3, 1 ;  /* 0x3f800000020b7423 */ /* 0x002fc60000000803 */
[----:B------:R-:W-:Y:S01]  /*1e30*/  FSEL R12, R10, RZ, P1 ;  /* 0x000000ff0a0c7208 */ /* 0x000fe20000800000 */
[----:B------:R-:W-:Y:S01]  /*1e40*/  FFMA R2, R2, R11, R2 ;  /* 0x0000000b02027223 */ /* 0x000fe20000000002 */
[----:B0-----:R-:W-:-:S04]  /*1e50*/  FADD R13, R16, R13 ;  /* 0x0000000d100d7221 */ /* 0x001fc80000000000 */
[----:B------:R-:W0:Y:S01]  /*1e60*/  FCHK P0, R13, R3 ;  /* 0x000000030d007302 */ /* 0x000e220000000000 */
[----:B------:R-:W-:-:S04]  /*1e70*/  FFMA R10, R2, R13, RZ ;  /* 0x0000000d020a7223 */ /* 0x000fc800000000ff */
[----:B------:R-:W-:-:S03]  /*1e80*/  FFMA R11, R10, -R3, R13 ;  /* 0x800000030a0b7223 */ /* 0x000fc6000000000d */
[----:B------:R-:W1:Y:S01]  /*1e90*/  F2I.FLOOR.NTZ R12, R12 ;  /* 0x0000000c000c7305 */ /* 0x000e620000207100 */
[----:B------:R-:W-:Y:S01]  /*1ea0*/  FFMA R24, R2, R11, R10 ;  /* 0x0000000b02187223 */ /* 0x000fe2000000000a */
[----:B0-----:R-:W-:Y:S06]  /*1eb0*/  @!P0 BRA `(.L_x_37) ;  /* 0x0000000000108947 */ /* 0x001fec0003800000 */
[----:B------:R-:W-:Y:S01]  /*1ec0*/  IMAD.MOV.U32 R2, RZ, RZ, R13 ;  /* 0x000000ffff027224 */ /* 0x000fe200078e000d */
[----:B------:R-:W-:-:S07]  /*1ed0*/  MOV R24, 0x1ef0 ;  /* 0x00001ef000187802 */ /* 0x000fce0000000f00 */
[----:B-1----:R-:W-:Y:S05]  /*1ee0*/  CALL.REL.NOINC `($__internal_0_$__cuda_sm3x_div_rn_noftz_f32_slowpath) ;  /* 0x0000002000cc7944 */ /* 0x002fea0003c00000 */
[----:B------:R-:W-:-:S07]  /*1ef0*/  IMAD.MOV.U32 R24, RZ, RZ, R2 ;  /* 0x000000ffff187224 */ /* 0x000fce00078e0002 */
.L_x_37:
[----:B------:R-:W-:Y:S05]  /*1f00*/  BSYNC.RECONVERGENT B5 ;  /* 0x0000000000057941 */ /* 0x000fea0003800200 */
.L_x_36:
[----:B------:R-:W-:Y:S01]  /*1f10*/  IADD3 R10, P0, PT, R8, 0x2, RZ ;  /* 0x00000002080a7810 */ /* 0x000fe20007f1e0ff */
[----:B------:R-:W0:Y:S01]  /*1f20*/  F2F.F64.F32 R14, R24 ;  /* 0x00000018000e7310 */ /* 0x000e220000201800 */
[----:B------:R-:W-:Y:S03]  /*1f30*/  BSSY.RECONVERGENT B5, `(.L_x_38) ;  /* 0x0000014000057945 */ /* 0x000fe60003800200 */
[----:B------:R-:W-:-:S04]  /*1f40*/  IMAD.X R11, RZ, RZ, R23, P0 ;  /* 0x000000ffff0b7224 */ /* 0x000fc800000e0617 */
[----:B------:R-:W2:Y:S01]  /*1f50*/  MUFU.RCP R2, R3 ;  /* 0x0000000300027308 */ /* 0x000ea20000001000 */
[----:B0-----:R-:W-:-:S07]  /*1f60*/  DSETP.GE.AND P0, PT, R14, R20, PT ;  /* 0x000000140e00722a */ /* 0x001fce0003f06000 */
[----:B------:R-:W0:Y:S01]  /*1f70*/  I2F.U64 R11, R10 ;  /* 0x0000000a000b7312 */ /* 0x000e220000301000 */
[----:B------:R-:W-:-:S04]  /*1f80*/  FSEL R13, R7, R24, P0 ;  /* 0x00000018070d7208 */ /* 0x000fc80000000000 */
[----:B------:R-:W-:Y:S01]  /*1f90*/  FSETP.GEU.AND P1, PT, R13, RZ, PT ;  /* 0x000000ff0d00720b */ /* 0x000fe20003f2e000 */
[----:B--2---:R-:W-:-:S03]  /*1fa0*/  FFMA R25, R2, -R3, 1 ;  /* 0x3f80000002197423 */ /* 0x004fc60000000803 */
[----:B------:R-:W-:Y:S01]  /*1fb0*/  FSEL R13, R13, RZ, P1 ;  /* 0x000000ff0d0d7208 */ /* 0x000fe20000800000 */
[----:B------:R-:W-:Y:S01]  /*1fc0*/  FFMA R2, R2, R25, R2 ;  /* 0x0000001902027223 */ /* 0x000fe20000000002 */
[----:B0-----:R-:W-:-:S04]  /*1fd0*/  FADD R15, R16, R11 ;  /* 0x0000000b100f7221 */ /* 0x001fc80000000000 */
[----:B------:R-:W0:Y:S01]  /*1fe0*/  FCHK P0, R15, R3 ;  /* 0x000000030f007302 */ /* 0x000e220000000000 */
[----:B------:R-:W-:-:S04]  /*1ff0*/  FFMA R14, R2, R15, RZ ;  /* 0x0000000f020e7223 */ /* 0x000fc800000000ff */
[----:B------:R-:W-:-:S03]  /*2000*/  FFMA R11, R14, -R3, R15 ;  /* 0x800000030e0b7223 */ /* 0x000fc6000000000f */
[----:B------:R-:W2:Y:S01]  /*2010*/  F2I.FLOOR.NTZ R13, R13 ;  /* 0x0000000d000d7305 */ /* 0x000ea20000207100 */
[----:B------:R-:W-:Y:S01]  /*2020*/  FFMA R2, R2, R11, R14 ;  /* 0x0000000b02027223 */ /* 0x000fe2000000000e */
[----:B0-----:R-:W-:Y:S06]  /*2030*/  @!P0 BRA `(.L_x_39) ;  /* 0x00000000000c8947 */ /* 0x001fec0003800000 */
[----:B------:R-:W-:Y:S01]  /*2040*/  IMAD.MOV.U32 R2, RZ, RZ, R15 ;  /* 0x000000ffff027224 */ /* 0x000fe200078e000f */
[----:B------:R-:W-:-:S07]  /*2050*/  MOV R24, 0x2070 ;  /* 0x0000207000187802 */ /* 0x000fce0000000f00 */
[----:B-12---:R-:W-:Y:S05]  /*2060*/  CALL.REL.NOINC `($__internal_0_$__cuda_sm3x_div_rn_noftz_f32_slowpath) ;  /* 0x00000020006c7944 */ /* 0x006fea0003c00000 */
.L_x_39:
[----:B------:R-:W-:Y:S05]  /*2070*/  BSYNC.RECONVERGENT B5 ;  /* 0x0000000000057941 */ /* 0x000fea0003800200 */
.L_x_38:
[----:B------:R-:W0:Y:S01]  /*2080*/  F2F.F64.F32 R14, R2 ;  /* 0x00000002000e7310 */ /* 0x000e220000201800 */
[----:B------:R-:W-:Y:S01]  /*2090*/  IADD3 R11, P0, PT, R8, 0x3, RZ ;  /* 0x00000003080b7810 */ /* 0x000fe20007f1e0ff */
[----:B------:R-:W-:Y:S03]  /*20a0*/  BSSY.RECONVERGENT B5, `(.L_x_40) ;  /* 0x0000016000057945 */ /* 0x000fe60003800200 */
[----:B------:R-:W-:Y:S01]  /*20b0*/  IADD3.X R25, PT, PT, RZ, R23, RZ, P0, !PT ;  /* 0x00000017ff197210 */ /* 0x000fe200007fe4ff */
[----:B------:R-:W-:Y:S01]  /*20c0*/  IMAD.MOV.U32 R24, RZ, RZ, R11 ;  /* 0x000000ffff187224 */ /* 0x000fe200078e000b */
[----:B------:R3:W-:Y:S01]  /*20d0*/  STL.128 [R27], R8 ;  /* 0x000000081b007387 */ /* 0x0007e20000100c00 */
[----:B------:R-:W4:Y:S01]  /*20e0*/  MUFU.RCP R30, R3 ;  /* 0x00000003001e7308 */ /* 0x000f220000001000 */
[----:B0-----:R-:W-:-:S07]  /*20f0*/  DSETP.GE.AND P0, PT, R14, R20, PT ;  /* 0x000000140e00722a */ /* 0x001fce0003f06000 */
[----:B------:R-:W0:Y:S01]  /*2100*/  I2F.U64 R25, R24 ;  /* 0x0000001800197312 */ /* 0x000e220000301000 */
[----:B------:R-:W-:-:S04]  /*2110*/  FSEL R14, R7, R2, P0 ;  /* 0x00000002070e7208 */ /* 0x000fc80000000000 */
[----:B------:R-:W-:Y:S01]  /*2120*/  FSETP.GEU.AND P1, PT, R14, RZ, PT ;  /* 0x000000ff0e00720b */ /* 0x000fe20003f2e000 */
[----:B----4-:R-:W-:-:S03]  /*2130*/  FFMA R15, R30, -R3, 1 ;  /* 0x3f8000001e0f7423 */ /* 0x010fc60000000803 */
[----:B------:R-:W-:Y:S01]  /*2140*/  FSEL R14, R14, RZ, P1 ;  /* 0x000000ff0e0e7208 */ /* 0x000fe20000800000 */
[----:B------:R-:W-:Y:S01]  /*2150*/  FFMA R2, R30, R15, R30 ;  /* 0x0000000f1e027223 */ /* 0x000fe2000000001e */
[----:B0-----:R-:W-:-:S04]  /*2160*/  FADD R28, R16, R25 ;  /* 0x00000019101c7221 */ /* 0x001fc80000000000 */
[----:B------:R-:W0:Y:S01]  /*2170*/  FCHK P0, R28, R3 ;  /* 0x000000031c007302 */ /* 0x000e220000000000 */
[----:B------:R-:W-:-:S04]  /*2180*/  FFMA R15, R2, R28, RZ ;  /* 0x0000001c020f7223 */ /* 0x000fc800000000ff */
[----:B------:R-:W-:-:S03]  /*2190*/  FFMA R24, R15, -R3, R28 ;  /* 0x800000030f187223 */ /* 0x000fc6000000001c */
[----:B------:R-:W4:Y:S01]  /*21a0*/  F2I.FLOOR.NTZ R14, R14 ;  /* 0x0000000e000e7305 */ /* 0x000f220000207100 */
[----:B------:R-:W-:Y:S01]  /*21b0*/  FFMA R2, R2, R24, R15 ;  /* 0x0000001802027223 */ /* 0x000fe2000000000f */
[----:B0--3--:R-:W-:Y:S06]  /*21c0*/  @!P0 BRA `(.L_x_41) ;  /* 0x00000000000c8947 */ /* 0x009fec0003800000 */
[----:B------:R-:W-:Y:S01]  /*21d0*/  IMAD.MOV.U32 R2, RZ, RZ, R28 ;  /* 0x000000ffff027224 */ /* 0x000fe200078e001c */
[----:B------:R-:W-:-:S07]  /*21e0*/  MOV R24, 0x2200 ;  /* 0x0000220000187802 */ /* 0x000fce0000000f00 */
[----:B-12-4-:R-:W-:Y:S05]  /*21f0*/  CALL.REL.NOINC `($__internal_0_$__cuda_sm3x_div_rn_noftz_f32_slowpath) ;  /* 0x0000002000087944 */ /* 0x016fea0003c00000 */
.L_x_41:
[----:B------:R-:W-:Y:S05]  /*2200*/  BSYNC.RECONVERGENT B5 ;  /* 0x0000000000057941 */ /* 0x000fea0003800200 */
.L_x_40:
[----:B------:R-:W0:Y:S01]  /*2210*/  F2F.F64.F32 R10, R2 ;  /* 0x00000002000a7310 */ /* 0x000e220000201800 */
[----:B------:R-:W-:Y:S01]  /*2220*/  IADD3 R8, P1, PT, R8, 0x4, RZ ;  /* 0x0000000408087810 */ /* 0x000fe20007f3e0ff */
[----:B------:R-:W-:-:S04]  /*2230*/  VIADD R27, R27, 0x10 ;  /* 0x000000101b1b7836 */ /* 0x000fc80000000000 */
[----:B------:R-:W-:Y:S01]  /*2240*/  IMAD.X R23, RZ, RZ, R23, P1 ;  /* 0x000000ffff177224 */ /* 0x000fe200008e0617 */
[----:B0-----:R-:W-:-:S06]  /*2250*/  DSETP.GE.AND P0, PT, R10, R20, PT ;  /* 0x000000140a00722a */ /* 0x001fcc0003f06000 */
[----:B------:R-:W-:-:S04]  /*2260*/  FSEL R9, R7, R2, P0 ;  /* 0x0000000207097208 */ /* 0x000fc80000000000 */
[----:B------:R-:W-:-:S04]  /*2270*/  FSETP.GEU.AND P0, PT, R9, RZ, PT ;  /* 0x000000ff0900720b */ /* 0x000fc80003f0e000 */
[----:B------:R-:W-:Y:S02]  /*2280*/  FSEL R15, R9, RZ, P0 ;  /* 0x000000ff090f7208 */ /* 0x000fe40000000000 */
[----:B------:R-:W-:-:S04]  /*2290*/  IADD3 R26, P0, PT, R26, -0x4, RZ ;  /* 0xfffffffc1a1a7810 */ /* 0x000fc80007f1e0ff */
[----:B------:R-:W-:Y:S01]  /*22a0*/  IADD3.X R22, PT, PT, R22, -0x1, RZ, P0, !PT ;  /* 0xffffffff16167810 */ /* 0x000fe200007fe4ff */
[----:B------:R-:W1:Y:S01]  /*22b0*/  F2I.FLOOR.NTZ R15, R15 ;  /* 0x0000000f000f7305 */ /* 0x000e620000207100 */
[----:B------:R-:W-:-:S04]  /*22c0*/  ISETP.NE.U32.AND P0, PT, R26, RZ, PT ;  /* 0x000000ff1a00720c */ /* 0x000fc80003f05070 */
[----:B------:R-:W-:Y:S01]  /*22d0*/  ISETP.NE.AND.EX P0, PT, R22, RZ, PT, P0 ;  /* 0x000000ff1600720c */ /* 0x000fe20003f05300 */
[----:B-12-4-:R0:W-:Y:S02]  /*22e0*/  STL.128 [R0], R12 ;  /* 0x0000000c00007387 */ /* 0x0161e40000100c00 */
[----:B0-----:R-:W-:-:S10]  /*22f0*/  VIADD R0, R0, 0x10 ;  /* 0x0000001000007836 */ /* 0x001fd40000000000 */
[----:B------:R-:W-:Y:S05]  /*2300*/  @P0 BRA `(.L_x_42) ;  /* 0xfffffff8005c0947 */ /* 0x000fea000383ffff */
.L_x_33:
[----:B------:R-:W-:Y:S05]  /*2310*/  BSYNC.RECONVERGENT B4 ;  /* 0x0000000000047941 */ /* 0x000fea0003800200 */
.L_x_32:
[----:B------:R-:W-:-:S04]  /*2320*/  LOP3.LUT R0, R19, 0x3, RZ, 0xc0, !PT ;  /* 0x0000000313007812 */ /* 0x000fc800078ec0ff */
[----:B------:R-:W-:-:S04]  /*2330*/  ISETP.NE.U32.AND P0, PT, R0, RZ, PT ;  /* 0x000000ff0000720c */ /* 0x000fc80003f05070 */
[----:B------:R-:W-:-:S13]  /*2340*/  ISETP.NE.AND.EX P0, PT, RZ, RZ, PT, P0 ;  /* 0x000000ffff00720c */ /* 0x000fda0003f05300 */
[----:B------:R-:W-:Y:S05]  /*2350*/  @!P0 BRA `(.L_x_31) ;  /* 0x0000000400748947 */ /* 0x000fea0003800000 */
[----:B------:R-:W-:Y:S01]  /*2360*/  ISETP.NE.U32.AND P0, PT, R0, 0x1, PT ;  /* 0x000000010000780c */ /* 0x000fe20003f05070 */
[----:B------:R-:W-:Y:S03]  /*2370*/  BSSY.RECONVERGENT B4, `(.L_x_43) ;  /* 0x000003a000047945 */ /* 0x000fe60003800200 */
[----:B------:R-:W-:-:S13]  /*2380*/  ISETP.NE.AND.EX P0, PT, RZ, RZ, PT, P0 ;  /* 0x000000ffff00720c */ /* 0x000fda0003f05300 */
[----:B------:R-:W-:Y:S05]  /*2390*/  @!P0 BRA `(.L_x_44) ;  /* 0x0000000000dc8947 */ /* 0x000fea0003800000 */
[----:B------:R-:W-:Y:S01]  /*23a0*/  MOV R22, R8 ;  /* 0x0000000800167202 */ /* 0x000fe20000000f00 */
[----:B------:R-:W0:Y:S01]  /*23b0*/  MUFU.RCP R2, R3 ;  /* 0x0000000300027308 */ /* 0x000e220000001000 */
[----:B------:R-:W-:Y:S01]  /*23c0*/  IMAD.IADD R0, R8, 0x1, -R17 ;  /* 0x0000000108007824 */ /* 0x000fe200078e0a11 */
[----:B------:R-:W-:Y:S03]  /*23d0*/  BSSY.RECONVERGENT B5, `(.L_x_45) ;  /* 0x0000010000057945 */ /* 0x000fe60003800200 */
[----:B------:R-:W-:-:S03]  /*23e0*/  IMAD.U32 R9, R0, 0x4, R1 ;  /* 0x0000000400097824 */ /* 0x000fc600078e0001 */
[----:B------:R-:W1:Y:S02]  /*23f0*/  I2F.U64 R11, R22 ;  /* 0x00000016000b7312 */ /* 0x000e640000301000 */
[----:B------:R2:W-:Y:S01]  /*2400*/  STL [R9+0x2000], R8 ;  /* 0x0020000809007387 */ /* 0x0005e20000100800 */
[----:B0-----:R-:W-:-:S04]  /*2410*/  FFMA R15, R2, -R3, 1 ;  /* 0x3f800000020f7423 */ /* 0x001fc80000000803 */
[----:B------:R-:W-:Y:S01]  /*2420*/  FFMA R0, R2, R15, R2 ;  /* 0x0000000f02007223 */ /* 0x000fe20000000002 */
[----:B-1----:R-:W-:-:S04]  /*2430*/  FADD R13, R16, R11 ;  /* 0x0000000b100d7221 */ /* 0x002fc80000000000 */
[----:B------:R-:W0:Y:S01]  /*2440*/  FCHK P0, R13, R3 ;  /* 0x000000030d007302 */ /* 0x000e220000000000 */
[----:B------:R-:W-:-:S04]  /*2450*/  FFMA R2, R0, R13, RZ ;  /* 0x0000000d00027223 */ /* 0x000fc800000000ff */
[----:B------:R-:W-:-:S04]  /*2460*/  FFMA R11, R2, -R3, R13 ;  /* 0x80000003020b7223 */ /* 0x000fc8000000000d */
[----:B------:R-:W-:Y:S01]  /*2470*/  FFMA R0, R0, R11, R2 ;  /* 0x0000000b00007223 */ /* 0x000fe20000000002 */
[----:B0-2---:R-:W-:Y:S06]  /*2480*/  @!P0 BRA `(.L_x_46) ;  /* 0x0000000000108947 */ /* 0x005fec0003800000 */
[----:B------:R-:W-:Y:S01]  /*2490*/  IMAD.MOV.U32 R2, RZ, RZ, R13 ;  /* 0x000000ffff027224 */ /* 0x000fe200078e000d */
[----:B------:R-:W-:-:S07]  /*24a0*/  MOV R24, 0x24c0 ;  /* 0x000024c000187802 */ /* 0x000fce0000000f00 */
[----:B------:R-:W-:Y:S05]  /*24b0*/  CALL.REL.NOINC `($__internal_0_$__cuda_sm3x_div_rn_noftz_f32_slowpath) ;  /* 0x0000001c00587944 */ /* 0x000fea0003c00000 */
[----:B------:R-:W-:-:S07]  /*24c0*/  IMAD.MOV.U32 R0, RZ, RZ, R2 ;  /* 0x000000ffff007224 */ /* 0x000fce00078e0002 */
.L_x_46:
[----:B------:R-:W-:Y:S05]  /*24d0*/  BSYNC.RECONVERGENT B5 ;  /* 0x0000000000057941 */ /* 0x000fea0003800200 */
.L_x_45:
[----:B------:R-:W0:Y:S01]  /*24e0*/  F2F.F64.F32 R10, R0 ;  /* 0x00000000000a7310 */ /* 0x000e220000201800 */
[----:B------:R-:W-:Y:S07]  /*24f0*/  BSSY.RECONVERGENT B5, `(.L_x_47) ;  /* 0x0000018000057945 */ /* 0x000fee0003800200 */
[----:B------:R-:W1:Y:S01]  /*2500*/  MUFU.RCP R12, R3 ;  /* 0x00000003000c7308 */ /* 0x000e620000001000 */
[----:B0-----:R-:W-:-:S06]  /*2510*/  DSETP.GE.AND P0, PT, R10, R20, PT ;  /* 0x000000140a00722a */ /* 0x001fcc0003f06000 */
[----:B------:R-:W-:-:S04]  /*2520*/  FSEL R2, R7, R0, P0 ;  /* 0x0000000007027208 */ /* 0x000fc80000000000 */
[----:B------:R-:W-:Y:S01]  /*2530*/  FSETP.GEU.AND P0, PT, R2, RZ, PT ;  /* 0x000000ff0200720b */ /* 0x000fe20003f0e000 */
[----:B-1----:R-:W-:-:S03]  /*2540*/  FFMA R13, R12, -R3, 1 ;  /* 0x3f8000000c0d7423 */ /* 0x002fc60000000803 */
[----:B------:R-:W-:Y:S01]  /*2550*/  FSEL R2, R2, RZ, P0 ;  /* 0x000000ff02027208 */ /* 0x000fe20000000000 */
[----:B------:R-:W-:Y:S01]  /*2560*/  FFMA R0, R12, R13, R12 ;  /* 0x0000000d0c007223 */ /* 0x000fe2000000000c */
[----:B------:R-:W-:-:S04]  /*2570*/  IADD3 R10, P0, PT, R8, 0x1, RZ ;  /* 0x00000001080a7810 */ /* 0x000fc80007f1e0ff */
[----:B------:R-:W0:Y:S01]  /*2580*/  F2I.FLOOR.NTZ R2, R2 ;  /* 0x0000000200027305 */ /* 0x000e220000207100 */
[----:B------:R-:W-:Y:S01]  /*2590*/  IMAD.X R11, RZ, RZ, R23, P0 ;  /* 0x000000ffff0b7224 */ /* 0x000fe200000e0617 */
[----:B------:R1:W-:Y:S06]  /*25a0*/  STL [R9+0x2004], R10 ;  /* 0x0020040a09007387 */ /* 0x0003ec0000100800 */
[----:B------:R-:W2:Y:S01]  /*25b0*/  I2F.U64 R11, R10 ;  /* 0x0000000a000b7312 */ /* 0x000ea20000301000 */
[----:B0-----:R1:W-:Y:S01]  /*25c0*/  STL [R9], R2 ;  /* 0x0000000209007387 */ /* 0x0013e20000100800 */
[----:B--2---:R-:W-:-:S06]  /*25d0*/  FADD R15, R16, R11 ;  /* 0x0000000b100f7221 */ /* 0x004fcc0000000000 */
[----:B------:R-:W0:Y:S01]  /*25e0*/  FCHK P0, R15, R3 ;  /* 0x000000030f007302 */ /* 0x000e220000000000 */
[----:B------:R-:W-:-:S04]  /*25f0*/  FFMA R12, R0, R15, RZ ;  /* 0x0000000f000c7223 */ /* 0x000fc800000000ff */
[----:B------:R-:W-:-:S04]  /*2600*/  FFMA R13, R12, -R3, R15 ;  /* 0x800000030c0d7223 */ /* 0x000fc8000000000f */
[----:B------:R-:W-:Y:S01]  /*2610*/  FFMA R0, R0, R13, R12 ;  /* 0x0000000d00007223 */ /* 0x000fe2000000000c */
[----:B01----:R-:W-:Y:S06]  /*2620*/  @!P0 BRA `(.L_x_48) ;  /* 0x0000000000108947 */ /* 0x003fec0003800000 */
[----:B------:R-:W-:Y:S02]  /*2630*/  MOV R2, R15 ;  /* 0x0000000f00027202 */ /* 0x000fe40000000f00 */
[----:B------:R-:W-:-:S07]  /*2640*/  MOV R24, 0x2660 ;  /* 0x0000266000187802 */ /* 0x000fce0000000f00 */
[----:B------:R-:W-:Y:S05]  /*2650*/  CALL.REL.NOINC `($__internal_0_$__cuda_sm3x_div_rn_noftz_f32_slowpath) ;  /* 0x0000001800f07944 */ /* 0x000fea0003c00000 */
[----:B------:R-:W-:-:S07]  /*2660*/  IMAD.MOV.U32 R0, RZ, RZ, R2 ;  /* 0x000000ffff007224 */ /* 0x000fce00078e0002 */
.L_x_48:
[----:B------:R-:W-:Y:S05]  /*2670*/  BSYNC.RECONVERGENT B5 ;  /* 0x0000000000057941 */ /* 0x000fea0003800200 */
.L_x_47:
[----:B------:R-:W0:Y:S02]  /*2680*/  F2F.F64.F32 R10, R0 ;  /* 0x00000000000a7310 */ /* 0x000e240000201800 */
[----:B0-----:R-:W-:-:S06]  /*2690*/  DSETP.GE.AND P0, PT, R10, R20, PT ;  /* 0x000000140a00722a */ /* 0x001fcc0003f06000 */
[----:B------:R-:W-:-:S04]  /*26a0*/  FSEL R2, R7, R0, P0 ;  /* 0x0000000007027208 */ /* 0x000fc80000000000 */
[----:B------:R-:W-:-:S04]  /*26b0*/  FSETP.GEU.AND P0, PT, R2, RZ, PT ;  /* 0x000000ff0200720b */ /* 0x000fc80003f0e000 */
[----:B------:R-:W-:Y:S02]  /*26c0*/  FSEL R2, R2, RZ, P0 ;  /* 0x000000ff02027208 */ /* 0x000fe40000000000 */
[----:B------:R-:W-:-:S04]  /*26d0*/  IADD3 R8, P0, PT, R8, 0x2, RZ ;  /* 0x0000000208087810 */ /* 0x000fc80007f1e0ff */
[----:B------:R-:W0:Y:S01]  /*26e0*/  F2I.FLOOR.NTZ R2, R2 ;  /* 0x0000000200027305 */ /* 0x000e220000207100 */
[----:B------:R-:W-:Y:S01]  /*26f0*/  IMAD.X R23, RZ, RZ, R23, P0 ;  /* 0x000000ffff177224 */ /* 0x000fe200000e0617 */
[----:B0-----:R0:W-:Y:S07]  /*2700*/  STL [R9+0x4], R2 ;  /* 0x0000040209007387 */ /* 0x0011ee0000100800 */
.L_x_44:
[----:B------:R-:W-:Y:S05]  /*2710*/  BSYNC.RECONVERGENT B4 ;  /* 0x0000000000047941 */ /* 0x000fea0003800200 */
.L_x_43:
[----:B------:R-:W-:-:S04]  /*2720*/  LOP3.LUT R19, R19, 0x1, RZ, 0xc0, !PT ;  /* 0x0000000113137812 */ /* 0x000fc800078ec0ff */
[----:B------:R-:W-:-:S04]  /*2730*/  ISETP.NE.U32.AND P0, PT, R19, 0x1, PT ;  /* 0x000000011300780c */ /* 0x000fc80003f05070 */
[----:B------:R-:W-:-:S13]  /*2740*/  ISETP.NE.U32.AND.EX P0, PT, RZ, RZ, PT, P0 ;  /* 0x000000ffff00720c */ /* 0x000fda0003f05100 */
[----:B------:R-:W-:Y:S05]  /*2750*/  @P0 BRA `(.L_x_31) ;  /* 0x0000000000740947 */ /* 0x000fea0003800000 */
[----:B0-----:R-:W-:Y:S01]  /*2760*/  IMAD.MOV.U32 R9, RZ, RZ, R23 ;  /* 0x000000ffff097224 */ /* 0x001fe200078e0017 */
[----:B------:R-:W0:Y:S01]  /*2770*/  MUFU.RCP R2, R3 ;  /* 0x0000000300027308 */ /* 0x000e220000001000 */
[----:B------:R-:W-:Y:S01]  /*2780*/  IMAD.IADD R0, R8, 0x1, -R17 ;  /* 0x0000000108007824 */ /* 0x000fe200078e0a11 */
[----:B------:R-:W-:Y:S03]  /*2790*/  BSSY.RECONVERGENT B4, `(.L_x_49) ;  /* 0x0000011000047945 */ /* 0x000fe60003800200 */
[----:B------:R-:W-:-:S03]  /*27a0*/  IMAD.SHL.U32 R0, R0, 0x4, RZ ;  /* 0x0000000400007824 */ /* 0x000fc600078e00ff */
[----:B------:R-:W1:Y:S02]  /*27b0*/  I2F.U64 R9, R8 ;  /* 0x0000000800097312 */ /* 0x000e640000301000 */
[----:B------:R-:W-:-:S05]  /*27c0*/  IADD3 R13, PT, PT, R1, R0, RZ ;  /* 0x00000000010d7210 */ /* 0x000fca0007ffe0ff */
        /* <DEDUP_REMOVED lines=13> */
.L_x_50:
[----:B------:R-:W-:Y:S05]  /*28a0*/  BSYNC.RECONVERGENT B4 ;  /* 0x0000000000047941 */ /* 0x000fea0003800200 */
.L_x_49:
[----:B------:R-:W0:Y:S01]  /*28b0*/  F2F.F64.F32 R2, R10 ;  /* 0x0000000a00027310 */ /* 0x000e220000201800 */
[----:B------:R-:W-:Y:S01]  /*28c0*/  IMAD.IADD R0, R1, 0x1, R0 ;  /* 0x0000000101007824 */ /* 0x000fe200078e0200 */
[----:B0-----:R-:W-:-:S06]  /*28d0*/  DSETP.GE.AND P0, PT, R2, R20, PT ;  /* 0x000000140200722a */ /* 0x001fcc0003f06000 */
[----:B------:R-:W-:-:S04]  /*28e0*/  FSEL R7, R7, R10, P0 ;  /* 0x0000000a07077208 */ /* 0x000fc80000000000 */
[----:B------:R-:W-:-:S04]  /*28f0*/  FSETP.GEU.AND P0, PT, R7, RZ, PT ;  /* 0x000000ff0700720b */ /* 0x000fc80003f0e000 */
[----:B------:R-:W-:-:S06]  /*2900*/  FSEL R7, R7, RZ, P0 ;  /* 0x000000ff07077208 */ /* 0x000fcc0000000000 */
[----:B------:R-:W0:Y:S02]  /*2910*/  F2I.FLOOR.NTZ R7, R7 ;  /* 0x0000000700077305 */ /* 0x000e240000207100 */
[----:B0-----:R1:W-:Y:S02]  /*2920*/  STL [R0], R7 ;  /* 0x0000000700007387 */ /* 0x0013e40000100800 */
.L_x_31:
[----:B------:R-:W-:Y:S05]  /*2930*/  BSYNC.RECONVERGENT B3 ;  /* 0x0000000000037941 */ /* 0x000fea0003800200 */
.L_x_30:
[----:B------:R-:W-:-:S07]  /*2940*/  IMAD.IADD R17, R18, 0x1, -R17 ;  /* 0x0000000112117824 */ /* 0x000fce00078e0a11 */
.L_x_9:
[----:B------:R-:W-:Y:S05]  /*2950*/  BSYNC.RECONVERGENT B0 ;  /* 0x0000000000007941 */ /* 0x000fea0003800200 */
.L_x_0:
[----:B------:R-:W2:Y:S01]  /*2960*/  LDCU UR6, c[0x0][0x3b0] ;  /* 0x00007600ff0677ac */ /* 0x000ea20008000800 */
[----:B-1----:R-:W-:Y:S01]  /*2970*/  IMAD.MOV.U32 R0, RZ, RZ, RZ ;  /* 0x000000ffff007224 */ /* 0x002fe200078e00ff */
[----:B------:R-:W-:Y:S01]  /*2980*/  MOV R7, RZ ;  /* 0x000000ff00077202 */ /* 0x000fe20000000f00 */
[----:B--2---:R-:W-:-:S09]  /*2990*/  UISETP.GE.AND UP0, UPT, UR6, 0x1, UPT ;  /* 0x000000010600788c */ /* 0x004fd2000bf06270 */
[----:B------:R-:W-:Y:S05]  /*29a0*/  BRA.U !UP0, `(.L_x_51) ;  /* 0x0000000d08787547 */ /* 0x000fea000b800000 */
[----:B------:R-:W-:Y:S01]  /*29b0*/  UISETP.GE.U32.AND UP1, UPT, UR6, 0x10, UPT ;  /* 0x000000100600788c */ /* 0x000fe2000bf26070 */
[----:B------:R-:W-:Y:S01]  /*29c0*/  IMAD.MOV.U32 R0, RZ, RZ, RZ ;  /* 0x000000ffff007224 */ /* 0x000fe200078e00ff */
[----:B------:R-:W-:Y:S01]  /*29d0*/  ULOP3.LUT UR12, UR6, 0xf, URZ, 0xc0, !UPT ;  /* 0x0000000f060c7892 */ /* 0x000fe2000f8ec0ff */
[----:B------:R-:W-:Y:S01]  /*29e0*/  IMAD.MOV.U32 R7, RZ, RZ, RZ ;  /* 0x000000ffff077224 */ /* 0x000fe200078e00ff */
[----:B------:R-:W-:Y:S02]  /*29f0*/  UMOV UR4, URZ ;  /* 0x000000ff00047c82 */ /* 0x000fe40008000000 */
[----:B------:R-:W-:-:S03]  /*2a00*/  UISETP.NE.AND UP0, UPT, UR12, URZ, UPT ;  /* 0x000000ff0c00728c */ /* 0x000fc6000bf05270 */
[----:B------:R-:W-:Y:S08]  /*2a10*/  BRA.U !UP1, `(.L_x_52) ;  /* 0x0000000509907547 */ /* 0x000ff0000b800000 */
[----:B------:R-:W1:Y:S01]  /*2a20*/  LDCU.128 UR8, c[0x0][0x3a0] ;  /* 0x00007400ff0877ac */ /* 0x000e620008000c00 */
[----:B------:R-:W-:Y:S02]  /*2a30*/  IMAD.MOV.U32 R0, RZ, RZ, RZ ;  /* 0x000000ffff007224 */ /* 0x000fe400078e00ff */
[----:B------:R-:W-:Y:S01]  /*2a40*/  IMAD.MOV.U32 R7, RZ, RZ, RZ ;  /* 0x000000ffff077224 */ /* 0x000fe200078e00ff */
[----:B------:R-:W-:Y:S02]  /*2a50*/  ULOP3.LUT UR4, UR6, 0x7ffffff0, URZ, 0xc0, !UPT ;  /* 0x7ffffff006047892 */ /* 0x000fe4000f8ec0ff */
[----:B-1----:R-:W-:Y:S02]  /*2a60*/  UIADD3 UR7, UP1, UPT, UR8, 0x7, URZ ;  /* 0x0000000708077890 */ /* 0x002fe4000ff3e0ff */
[----:B------:R-:W-:Y:S02]  /*2a70*/  UIADD3 UR5, UP2, UPT, UR10, 0x7, URZ ;  /* 0x000000070a057890 */ /* 0x000fe4000ff5e0ff */
[----:B------:R-:W-:-:S02]  /*2a80*/  UIADD3.X UR8, UPT, UPT, URZ, UR9, URZ, UP1, !UPT ;  /* 0x00000009ff087290 */ /* 0x000fc40008ffe4ff */
[----:B------:R-:W-:Y:S01]  /*2a90*/  UIADD3.X UR6, UPT, UPT, URZ, UR11, URZ, UP2, !UPT ;  /* 0x0000000bff067290 */ /* 0x000fe200097fe4ff */
[----:B0-----:R-:W-:Y:S01]  /*2aa0*/  IMAD.U32 R2, RZ, RZ, UR7 ;  /* 0x00000007ff027e24 */ /* 0x001fe2000f8e00ff */
[----:B------:R-:W-:Y:S01]  /*2ab0*/  MOV R8, UR5 ;  /* 0x0000000500087c02 */ /* 0x000fe20008000f00 */
[----:B------:R-:W-:Y:S01]  /*2ac0*/  UIADD3 UR9, UPT, UPT, -UR4, URZ, URZ ;  /* 0x000000ff04097290 */ /* 0x000fe2000fffe1ff */
[----:B------:R-:W-:Y:S02]  /*2ad0*/  IMAD.U32 R3, RZ, RZ, UR8 ;  /* 0x00000008ff037e24 */ /* 0x000fe4000f8e00ff */
[----:B------:R-:W-:-:S09]  /*2ae0*/  IMAD.U32 R9, RZ, RZ, UR6 ;  /* 0x00000006ff097e24 */ /* 0x000fd2000f8e00ff */
.L_x_53:
[----:B------:R-:W2:Y:S04]  /*2af0*/  LDG.E.U8 R10, desc[UR16][R2.64+-0x7] ;  /* 0xfffff910020a7981 */ /* 0x000ea8000c1e1100 */
[----:B------:R-:W2:Y:S04]  /*2b00*/  LDG.E.U8 R11, desc[UR16][R8.64+-0x7] ;  /* 0xfffff910080b7981 */ /* 0x000ea8000c1e1100 */
[----:B------:R-:W3:Y:S04]  /*2b10*/  LDG.E.U8 R12, desc[UR16][R2.64+-0x6] ;  /* 0xfffffa10020c7981 */ /* 0x000ee8000c1e1100 */
[----:B------:R-:W3:Y:S04]  /*2b20*/  LDG.E.U8 R13, desc[UR16][R8.64+-0x6] ;  /* 0xfffffa10080d7981 */ /* 0x000ee8000c1e1100 */
[----:B------:R-:W4:Y:S04]  /*2b30*/  LDG.E.U8 R16, desc[UR16][R2.64+-0x4] ;  /* 0xfffffc1002107981 */ /* 0x000f28000c1e1100 */
[----:B------:R-:W4:Y:S04]  /*2b40*/  LDG.E.U8 R19, desc[UR16][R8.64+-0x4] ;  /* 0xfffffc1008137981 */ /* 0x000f28000c1e1100 */
[----:B------:R-:W5:Y:S04]  /*2b50*/  LDG.E.U8 R14, desc[UR16][R2.64+-0x5] ;  /* 0xfffffb10020e7981 */ /* 0x000f68000c1e1100 */
        /* <DEDUP_REMOVED lines=9> */
[----:B------:R-:W5:Y:S01]  /*2bf0*/  LDG.E.U8 R29, desc[UR16][R2.64+0x7] ;  /* 0x00000710021d7981 */ /* 0x000f62000c1e1100 */
[----:B--2---:R-:W-:-:S03]  /*2c00*/  IMAD.IADD R20, R10, 0x1, -R11 ;  /* 0x000000010a147824 */ /* 0x004fc600078e0a0b */
[----:B------:R-:W2:Y:S01]  /*2c10*/  LDG.E.U8 R10, desc[UR16][R2.64+-0x3] ;  /* 0xfffffd10020a7981 */ /* 0x000ea2000c1e1100 */
[----:B------:R-:W-:-:S03]  /*2c20*/  IMAD R25, R20, R20, RZ ;  /* 0x0000001414197224 */ /* 0x000fc600078e02ff */
[----:B------:R-:W2:Y:S01]  /*2c30*/  LDG.E.U8 R11, desc[UR16][R8.64+-0x3] ;  /* 0xfffffd10080b7981 */ /* 0x000ea2000c1e1100 */
[----:B---3--:R-:W-:-:S03]  /*2c40*/  IMAD.IADD R22, R12, 0x1, -R13 ;  /* 0x000000010c167824 */ /* 0x008fc600078e0a0d */
[----:B------:R-:W3:Y:S01]  /*2c50*/  LDG.E.U8 R12, desc[UR16][R2.64+-0x2] ;  /* 0xfffffe10020c7981 */ /* 0x000ee2000c1e1100 */
[----:B------:R-:W-:-:S03]  /*2c60*/  IMAD R22, R22, R22, RZ ;  /* 0x0000001616167224 */ /* 0x000fc600078e02ff */
[----:B------:R-:W3:Y:S01]  /*2c70*/  LDG.E.U8 R13, desc[UR16][R8.64+-0x2] ;  /* 0xfffffe10080d7981 */ /* 0x000ee2000c1e1100 */
[----:B----4-:R-:W-:-:S03]  /*2c80*/  IADD3 R26, PT, PT, R16, -R19, RZ ;  /* 0x80000013101a7210 */ /* 0x010fc60007ffe0ff */
[----:B------:R-:W4:Y:S01]  /*2c90*/  LDG.E.U8 R16, desc[UR16][R2.64] ;  /* 0x0000001002107981 */ /* 0x000f22000c1e1100 */
[----:B------:R-:W-:-:S03]  /*2ca0*/  IADD3 R22, P0, P1, R22, R0, R25 ;  /* 0x0000000016167210 */ /* 0x000fc6000791e019 */
[----:B------:R-:W4:Y:S01]  /*2cb0*/  LDG.E.U8 R19, desc[UR16][R8.64] ;  /* 0x0000001008137981 */ /* 0x000f22000c1e1100 */
[----:B-----5:R-:W-:-:S03]  /*2cc0*/  IMAD.IADD R24, R14, 0x1, -R15 ;  /* 0x000000010e187824 */ /* 0x020fc600078e0a0f */
[----:B------:R-:W5:Y:S01]  /*2cd0*/  LDG.E.U8 R14, desc[UR16][R2.64+-0x1] ;  /* 0xffffff10020e7981 */ /* 0x000f62000c1e1100 */
[----:B------:R-:W-:-:S03]  /*2ce0*/  IMAD R27, R26, R26, RZ ;  /* 0x0000001a1a1b7224 */ /* 0x000fc600078e02ff */
[----:B------:R-:W5:Y:S01]  /*2cf0*/  LDG.E.U8 R15, desc[UR16][R8.64+-0x1] ;  /* 0xffffff10080f7981 */ /* 0x000f62000c1e1100 */
[----:B------:R-:W-:-:S03]  /*2d00*/  IMAD R32, R24, R24, RZ ;  /* 0x0000001818207224 */ /* 0x000fc600078e02ff */
[----:B------:R-:W5:Y:S02]  /*2d10*/  LDG.E.U8 R20, desc[UR16][R2.64+0x2] ;  /* 0x0000021002147981 */ /* 0x000f64000c1e1100 */
[----:B------:R-:W-:Y:S02]  /*2d20*/  IADD3 R32, P4, P5, R27, R22, R32 ;  /* 0x000000161b207210 */ /* 0x000fe40007d9e020 */
[----:B------:R-:W5:Y:S04]  /*2d30*/  LDG.E.U8 R27, desc[UR16][R8.64+0x3] ;  /* 0x00000310081b7981 */ /* 0x000f68000c1e1100 */
[----:B------:R-:W5:Y:S04]  /*2d40*/  LDG.E.U8 R26, desc[UR16][R8.64+0x4] ;  /* 0x00000410081a7981 */ /* 0x000f68000c1e1100 */
[----:B------:R-:W5:Y:S04]  /*2d50*/  LDG.E.U8 R22, desc[UR16][R8.64+0x5] ;  /* 0x0000051008167981 */ /* 0x000f68000c1e1100 */
[----:B------:R-:W5:Y:S04]  /*2d60*/  LDG.E.U8 R0, desc[UR16][R8.64+0x6] ;  /* 0x0000061008007981 */ /* 0x000f68000c1e1100 */
[----:B------:R-:W5:Y:S04]  /*2d70*/  LDG.E.U8 R25, desc[UR16][R8.64+0x8] ;  /* 0x0000081008197981 */ /* 0x000f68000c1e1100 */
[----:B------:R-:W5:Y:S01]  /*2d80*/  LDG.E.U8 R24, desc[UR16][R8.64+0x7] ;  /* 0x0000071008187981 */ /* 0x000f62000c1e1100 */
[----:B------:R-:W-:-:S04]  /*2d90*/  IMAD.IADD R18, R18, 0x1, -R21 ;  /* 0x0000000112127824 */ /* 0x000fc800078e0a15 */
[----:B------:R-:W-:Y:S01]  /*2da0*/  IMAD R18, R18, R18, RZ ;  /* 0x0000001212127224 */ /* 0x000fe200078e02ff */
[----:B------:R-:W-:-:S04]  /*2db0*/  UIADD3 UR9, UPT, UPT, UR9, 0x10, URZ ;  /* 0x0000001009097890 */ /* 0x000fc8000fffe0ff */
[----:B------:R-:W-:Y:S01]  /*2dc0*/  UISETP.NE.AND UP1, UPT, UR9, URZ, UPT ;  /* 0x000000ff0900728c */ /* 0x000fe2000bf25270 */
[----:B--2---:R-:W-:-:S04]  /*2dd0*/  IMAD.IADD R10, R10, 0x1, -R11 ;  /* 0x000000010a0a7824 */ /* 0x004fc800078e0a0b */
[----:B------:R-:W-:Y:S02]  /*2de0*/  IMAD R11, R10, R10, RZ ;  /* 0x0000000a0a0b7224 */ /* 0x000fe400078e02ff */
[----:B---3--:R-:W-:Y:S01]  /*2df0*/  IMAD.IADD R12, R12, 0x1, -R13 ;  /* 0x000000010c0c7824 */ /* 0x008fe200078e0a0d */
[----:B------:R-:W-:-:S03]  /*2e00*/  IADD3.X R10, PT, PT, RZ, R7, RZ, P0, P1 ;  /* 0x00000007ff0a7210 */ /* 0x000fc600007e24ff */
[----:B------:R-:W-:Y:S02]  /*2e10*/  IMAD R12, R12, R12, RZ ;  /* 0x0000000c0c0c7224 */ /* 0x000fe400078e02ff */
[----:B----4-:R-:W-:-:S03]  /*2e20*/  IMAD.IADD R16, R16, 0x1, -R19 ;  /* 0x0000000110107824 */ /* 0x010fc600078e0a13 */
[----:B------:R-:W-:Y:S01]  /*2e30*/  IADD3 R12, P2, P3, R12, R32, R11 ;  /* 0x000000200c0c7210 */ /* 0x000fe20007b5e00b */
[----:B------:R-:W-:Y:S02]  /*2e40*/  IMAD R13, R16, R16, RZ ;  /* 0x00000010100d7224 */ /* 0x000fe400078e02ff */
[----:B-----5:R-:W-:Y:S01]  /*2e50*/  IMAD.IADD R14, R14, 0x1, -R15 ;  /* 0x000000010e0e7824 */ /* 0x020fe200078e0a0f */
[----:B------:R-:W-:Y:S02]  /*2e60*/  IADD3.X R10, PT, PT, RZ, R10, RZ, P4, P5 ;  /* 0x0000000aff0a7210 */ /* 0x000fe400027ea4ff */
[----:B------:R-:W-:Y:S01]  /*2e70*/  IADD3 R20, PT, PT, R20, -R23, RZ ;  /* 0x8000001714147210 */ /* 0x000fe20007ffe0ff */
[----:B------:R-:W-:Y:S01]  /*2e80*/  IMAD R14, R14, R14, RZ ;  /* 0x0000000e0e0e7224 */ /* 0x000fe200078e02ff */
[----:B------:R-:W-:Y:S01]  /*2e90*/  IADD3.X R10, PT, PT, RZ, R10, RZ, P2, P3 ;  /* 0x0000000aff0a7210 */ /* 0x000fe200017e64ff */
[----:B------:R-:W-:Y:S02]  /*2ea0*/  IMAD.IADD R27, R30, 0x1, -R27 ;  /* 0x000000011e1b7824 */ /* 0x000fe400078e0a1b */
[----:B------:R-:W-:Y:S01]  /*2eb0*/  IMAD R11, R20, R20, RZ ;  /* 0x00000014140b7224 */ /* 0x000fe200078e02ff */
[----:B------:R-:W-:Y:S01]  /*2ec0*/  IADD3 R13, P0, P1, R13, R12, R14 ;  /* 0x0000000c0d0d7210 */ /* 0x000fe2000791e00e */
[----:B------:R-:W-:-:S02]  /*2ed0*/  IMAD.IADD R26, R35, 0x1, -R26 ;  /* 0x00000001231a7824 */ /* 0x000fc400078e0a1a */
[----:B------:R-:W-:Y:S01]  /*2ee0*/  IMAD R27, R27, R27, RZ ;  /* 0x0000001b1b1b7224 */ /* 0x000fe200078e02ff */
[----:B------:R-:W-:Y:S01]  /*2ef0*/  IADD3 R11, P4, P5, R11, R13, R18 ;  /* 0x0000000d0b0b7210 */ /* 0x000fe20007d9e012 */
[----:B------:R-:W-:Y:S02]  /*2f00*/  IMAD.IADD R22, R33, 0x1, -R22 ;  /* 0x0000000121167824 */ /* 0x000fe400078e0a16 */
[----:B------:R-:W-:Y:S02]  /*2f10*/  IMAD R26, R26, R26, RZ ;  /* 0x0000001a1a1a7224 */ /* 0x000fe400078e02ff */
[----:B------:R-:W-:Y:S01]  /*2f20*/  IMAD.IADD R0, R31, 0x1, -R0 ;  /* 0x000000011f007824 */ /* 0x000fe200078e0a00 */
[----:B------:R-:W-:Y:S01]  /*2f30*/  IADD3.X R10, PT, PT, RZ, R10, RZ, P0, P1 ;  /* 0x0000000aff0a7210 */ /* 0x000fe200007e24ff */
[----:B------:R-:W-:Y:S01]  /*2f40*/  IMAD R22, R22, R22, RZ ;  /* 0x0000001616167224 */ /* 0x000fe200078e02ff */
[----:B------:R-:W-:Y:S01]  /*2f50*/  IADD3 R25, PT, PT, R28, -R25, RZ ;  /* 0x800000191c197210 */ /* 0x000fe20007ffe0ff */
[----:B------:R-:W-:Y:S01]  /*2f60*/  IMAD R7, R0, R0, RZ ;  /* 0x0000000000077224 */ /* 0x000fe200078e02ff */
[----:B------:R-:W-:Y:S01]  /*2f70*/  IADD3 R26, P2, P3, R26, R11, R27 ;  /* 0x0000000b1a1a7210 */ /* 0x000fe20007b5e01b */
[----:B------:R-:W-:Y:S01]  /*2f80*/  IMAD.IADD R24, R29, 0x1, -R24 ;  /* 0x000000011d187824 */ /* 0x000fe200078e0a18 */
[----:B------:R-:W-:Y:S01]  /*2f90*/  IADD3.X R10, PT, PT, RZ, R10, RZ, P4, P5 ;  /* 0x0000000aff0a7210 */ /* 0x000fe200027ea4ff */
[----:B------:R-:W-:Y:S01]  /*2fa0*/  IMAD R25, R25, R25, RZ ;  /* 0x0000001919197224 */ /* 0x000fe200078e02ff */
[----:B------:R-:W-:Y:S01]  /*2fb0*/  IADD3 R7, P1, P0, R7, R26, R22 ;  /* 0x0000001a07077210 */ /* 0x000fe2000783e016 */
[----:B------:R-:W-:Y:S01]  /*2fc0*/  IMAD R0, R24, R24, RZ ;  /* 0x0000001818007224 */ /* 0x000fe200078e02ff */
[----:B------:R-:W-:-:S02]  /*2fd0*/  IADD3.X R10, PT, PT, RZ, R10, RZ, P2, P3 ;  /* 0x0000000aff0a7210 */ /* 0x000fc400017e64ff */
[----:B------:R-:W-:Y:S02]  /*2fe0*/  IADD3 R2, P4, PT, R2, 0x10, RZ ;  /* 0x0000001002027810 */ /* 0x000fe40007f9e0ff */
[----:B------:R-:W-:Y:S02]  /*2ff0*/  IADD3 R0, P2, P3, R25, R7, R0 ;  /* 0x0000000719007210 */ /* 0x000fe40007b5e000 */
[----:B------:R-:W-:Y:S02]  /*3000*/  IADD3 R8, P5, PT, R8, 0x10, RZ ;  /* 0x0000001008087810 */ /* 0x000fe40007fbe0ff */
[----:B------:R-:W-:Y:S01]  /*3010*/  IADD3.X R7, PT, PT, RZ, R10, RZ, P1, P0 ;  /* 0x0000000aff077210 */ /* 0x000fe20000fe04ff */
[----:B------:R-:W-:Y:S02]  /*3020*/  IMAD.X R3, RZ, RZ, R3, P4 ;  /* 0x000000ffff037224 */ /* 0x000fe400020e0603 */
[----:B------:R-:W-:Y:S01]  /*3030*/  IMAD.X R9, RZ, RZ, R9, P5 ;  /* 0x000000ffff097224 */ /* 0x000fe200028e0609 */
[----:B------:R-:W-:Y:S01]  /*3040*/  IADD3.X R7, PT, PT, RZ, R7, RZ, P2, P3 ;  /* 0x00000007ff077210 */ /* 0x000fe200017e64ff */
[----:B------:R-:W-:Y:S06]  /*3050*/  BRA.U UP1, `(.L_x_53) ;  /* 0xfffffff901a47547 */ /* 0x000fec000b83ffff */
.L_x_52:
[----:B------:R-:W-:Y:S05]  /*3060*/  BRA.U !UP0, `(.L_x_51) ;  /* 0x0000000508c87547 */ /* 0x000fea000b800000 */
[----:B------:R-:W1:Y:S01]  /*3070*/  LDCU UR9, c[0x0][0x3b0] ;  /* 0x00007600ff0977ac */ /* 0x000e620008000800 */
[----:B------:R-:W-:Y:S02]  /*3080*/  UISETP.GE.U32.AND UP1, UPT, UR12, 0x8, UPT ;  /* 0x000000080c00788c */ /* 0x000fe4000bf26070 */
[----:B-1----:R-:W-:-:S04]  /*3090*/  ULOP3.LUT UR10, UR9, 0x7, URZ, 0xc0, !UPT ;  /* 0x00000007090a7892 */ /* 0x002fc8000f8ec0ff */
[----:B------:R-:W-:-:S03]  /*30a0*/  UISETP.NE.AND UP0, UPT, UR10, URZ, UPT ;  /* 0x000000ff0a00728c */ /* 0x000fc6000bf05270 */
[----:B------:R-:W-:Y:S08]  /*30b0*/  BRA.U !UP1, `(.L_x_54) ;  /* 0x0000000109c87547 */ /* 0x000ff0000b800000 */
[----:B------:R-:W1:Y:S02]  /*30c0*/  LDCU.128 UR12, c[0x0][0x3a0] ;  /* 0x00007400ff0c77ac */ /* 0x000e640008000c00 */
[----:B-1----:R-:W-:Y:S02]  /*30d0*/  UIADD3 UR5, UP1, UPT, UR4, UR12, URZ ;  /* 0x0000000c04057290 */ /* 0x002fe4000ff3e0ff */
[----:B------:R-:W-:Y:S02]  /*30e0*/  UIADD3 UR7, UP2, UPT, UR4, UR14, URZ ;  /* 0x0000000e04077290 */ /* 0x000fe4000ff5e0ff */
[----:B------:R-:W-:Y:S02]  /*30f0*/  UIADD3.X UR6, UPT, UPT, URZ, UR13, URZ, UP1, !UPT ;  /* 0x0000000dff067290 */ /* 0x000fe40008ffe4ff */
[----:B------:R-:W-:Y:S01]  /*3100*/  UIADD3.X UR8, UPT, UPT, URZ, UR15, URZ, UP2, !UPT ;  /* 0x0000000fff087290 */ /* 0x000fe200097fe4ff */
[----:B------:R-:W-:Y:S02]  /*3110*/  IMAD.U32 R8, RZ, RZ, UR5 ;  /* 0x00000005ff087e24 */ /* 0x000fe4000f8e00ff */
[----:B0-----:R-:W-:-:S02]  /*3120*/  IMAD.U32 R2, RZ, RZ, UR7 ;  /* 0x00000007ff027e24 */ /* 0x001fc4000f8e00ff */
[----:B------:R-:W-:Y:S01]  /*3130*/  IMAD.U32 R9, RZ, RZ, UR6 ;  /* 0x00000006ff097e24 */ /* 0x000fe2000f8e00ff */
[----:B------:R-:W-:-:S04]  /*3140*/  MOV R3, UR8 ;  /* 0x0000000800037c02 */ /* 0x000fc80008000f00 */
        /* <DEDUP_REMOVED lines=15> */
[----:B------:R0:W5:Y:S01]  /*3240*/  LDG.E.U8 R27, desc[UR16][R2.64+0x7] ;  /* 0x00000710021b7981 */ /* 0x000162000c1e1100 */
[----:B------:R-:W-:Y:S01]  /*3250*/  UIADD3 UR4, UPT, UPT, UR4, 0x8, URZ ;  /* 0x0000000804047890 */ /* 0x000fe2000fffe0ff */
[----:B--2---:R-:W-:-:S04]  /*3260*/  IMAD.IADD R10, R10, 0x1, -R11 ;  /* 0x000000010a0a7824 */ /* 0x004fc800078e0a0b */
[----:B------:R-:W-:Y:S02]  /*3270*/  IMAD R11, R10, R10, RZ ;  /* 0x0000000a0a0b7224 */ /* 0x000fe400078e02ff */
[----:B---3--:R-:W-:-:S04]  /*3280*/  IMAD.IADD R12, R12, 0x1, -R13 ;  /* 0x000000010c0c7824 */ /* 0x008fc800078e0a0d */
[----:B------:R-:W-:Y:S02]  /*3290*/  IMAD R12, R12, R12, RZ ;  /* 0x0000000c0c0c7224 */ /* 0x000fe400078e02ff */
[----:B----4-:R-:W-:-:S03]  /*32a0*/  IMAD.IADD R14, R14, 0x1, -R15 ;  /* 0x000000010e0e7824 */ /* 0x010fc600078e0a0f */
[----:B------:R-:W-:Y:S01]  /*32b0*/  IADD3 R11, P0, P1, R12, R0, R11 ;  /* 0x000000000c0b7210 */ /* 0x000fe2000791e00b */
[----:B------:R-:W-:Y:S02]  /*32c0*/  IMAD R14, R14, R14, RZ ;  /* 0x0000000e0e0e7224 */ /* 0x000fe400078e02ff */
[----:B-----5:R-:W-:-:S04]  /*32d0*/  IMAD.IADD R16, R16, 0x1, -R19 ;  /* 0x0000000110107824 */ /* 0x020fc800078e0a13 */
[----:B0-----:R-:W-:Y:S01]  /*32e0*/  IMAD R3, R16, R16, RZ ;  /* 0x0000001010037224 */ /* 0x001fe200078e02ff */
[----:B------:R-:W-:-:S04]  /*32f0*/  IADD3 R20, PT, PT, R20, -R23, RZ ;  /* 0x8000001714147210 */ /* 0x000fc80007ffe0ff */
[----:B------:R-:W-:Y:S01]  /*3300*/  IADD3 R14, P2, P3, R3, R11, R14 ;  /* 0x0000000b030e7210 */ /* 0x000fe20007b5e00e */
[----:B------:R-:W-:Y:S01]  /*3310*/  IMAD.IADD R18, R18, 0x1, -R21 ;  /* 0x0000000112127824 */ /* 0x000fe200078e0a15 */
[----:B------:R-:W-:Y:S01]  /*3320*/  IADD3.X R7, PT, PT, RZ, R7, RZ, P0, P1 ;  /* 0x00000007ff077210 */ /* 0x000fe200007e24ff */
[----:B------:R-:W-:Y:S02]  /*3330*/  IMAD R9, R20, R20, RZ ;  /* 0x0000001414097224 */ /* 0x000fe400078e02ff */
[----:B------:R-:W-:Y:S01]  /*3340*/  IMAD R18, R18, R18, RZ ;  /* 0x0000001212127224 */ /* 0x000fe200078e02ff */
[----:B------:R-:W-:Y:S01]  /*3350*/  IADD3.X R7, PT, PT, RZ, R7, RZ, P2, P3 ;  /* 0x00000007ff077210 */ /* 0x000fe200017e64ff */
[----:B------:R-:W-:Y:S02]  /*3360*/  IMAD.IADD R22, R22, 0x1, -R25 ;  /* 0x0000000116167824 */ /* 0x000fe400078e0a19 */
[----:B------:R-:W-:Y:S01]  /*3370*/  IMAD.IADD R24, R24, 0x1, -R27 ;  /* 0x0000000118187824 */ /* 0x000fe200078e0a1b */
[----:B------:R-:W-:Y:S01]  /*3380*/  IADD3 R9, P0, P1, R9, R14, R18 ;  /* 0x0000000e09097210 */ /* 0x000fe2000791e012 */
[----:B------:R-:W-:-:S02]  /*3390*/  IMAD R0, R22, R22, RZ ;  /* 0x0000001616007224 */ /* 0x000fc400078e02ff */
[----:B------:R-:W-:Y:S01]  /*33a0*/  IMAD R3, R24, R24, RZ ;  /* 0x0000001818037224 */ /* 0x000fe200078e02ff */
[----:B------:R-:W-:-:S04]  /*33b0*/  IADD3.X R7, PT, PT, RZ, R7, RZ, P0, P1 ;  /* 0x00000007ff077210 */ /* 0x000fc800007e24ff */
[----:B------:R-:W-:-:S04]  /*33c0*/  IADD3 R0, P2, P3, R3, R9, R0 ;  /* 0x0000000903007210 */ /* 0x000fc80007b5e000 */
[----:B------:R-:W-:-:S09]  /*33d0*/  IADD3.X R7, PT, PT, RZ, R7, RZ, P2, P3 ;  /* 0x00000007ff077210 */ /* 0x000fd200017e64ff */
.L_x_54:
[----:B------:R-:W-:Y:S05]  /*33e0*/  BRA.U !UP0, `(.L_x_51) ;  /* 0x0000000108e87547 */ /* 0x000fea000b800000 */
[----:B------:R-:W-:Y:S02]  /*33f0*/  UISETP.GE.U32.AND UP1, UPT, UR10, 0x4, UPT ;  /* 0x000000040a00788c */ /* 0x000fe4000bf26070 */
[----:B------:R-:W-:-:S04]  /*3400*/  ULOP3.LUT UR5, UR9, 0x3, URZ, 0xc0, !UPT ;  /* 0x0000000309057892 */ /* 0x000fc8000f8ec0ff */
[----:B------:R-:W-:-:S03]  /*3410*/  UISETP.NE.AND UP0, UPT, UR5, URZ, UPT ;  /* 0x000000ff0500728c */ /* 0x000fc6000bf05270 */
[----:B------:R-:W-:Y:S08]  /*3420*/  BRA.U !UP1, `(.L_x_55) ;  /* 0x0000000109787547 */ /* 0x000ff0000b800000 */
[----:B------:R-:W1:Y:S02]  /*3430*/  LDCU.128 UR8, c[0x0][0x3a0] ;  /* 0x00007400ff0877ac */ /* 0x000e640008000c00 */
[----:B-1----:R-:W-:Y:S02]  /*3440*/  UIADD3 UR8, UP1, UPT, UR4, UR8, URZ ;  /* 0x0000000804087290 */ /* 0x002fe4000ff3e0ff */
[----:B------:R-:W-:Y:S02]  /*3450*/  UIADD3 UR10, UP2, UPT, UR4, UR10, URZ ;  /* 0x0000000a040a7290 */ /* 0x000fe4000ff5e0ff */
[----:B------:R-:W-:Y:S02]  /*3460*/  UIADD3.X UR9, UPT, UPT, URZ, UR9, URZ, UP1, !UPT ;  /* 0x00000009ff097290 */ /* 0x000fe40008ffe4ff */
[----:B------:R-:W-:Y:S01]  /*3470*/  UIADD3.X UR11, UPT, UPT, URZ, UR11, URZ, UP2, !UPT ;  /* 0x0000000bff0b7290 */ /* 0x000fe200097fe4ff */
[----:B0-----:R-:W-:Y:S02]  /*3480*/  IMAD.U32 R2, RZ, RZ, UR8 ;  /* 0x00000008ff027e24 */ /* 0x001fe4000f8e00ff */
[----:B------:R-:W-:-:S02]  /*3490*/  IMAD.U32 R8, RZ, RZ, UR10 ;  /* 0x0000000aff087e24 */ /* 0x000fc4000f8e00ff */
[----:B------:R-:W-:Y:S01]  /*34a0*/  IMAD.U32 R3, RZ, RZ, UR9 ;  /* 0x00000009ff037e24 */ /* 0x000fe2000f8e00ff */
[----:B------:R-:W-:-:S04]  /*34b0*/  MOV R9, UR11 ;  /* 0x0000000b00097c02 */ /* 0x000fc80008000f00 */
[----:B------:R-:W2:Y:S04]  /*34c0*/  LDG.E.U8 R10, desc[UR16][R2.64] ;  /* 0x00000010020a7981 */ /* 0x000ea8000c1e1100 */
[----:B------:R-:W2:Y:S04]  /*34d0*/  LDG.E.U8 R11, desc[UR16][R8.64] ;  /* 0x00000010080b7981 */ /* 0x000ea8000c1e1100 */
[----:B------:R-:W3:Y:S04]  /*34e0*/  LDG.E.U8 R12, desc[UR16][R2.64+0x1] ;  /* 0x00000110020c7981 */ /* 0x000ee8000c1e1100 */
[----:B------:R-:W3:Y:S04]  /*34f0*/  LDG.E.U8 R13, desc[UR16][R8.64+0x1] ;  /* 0x00000110080d7981 */ /* 0x000ee8000c1e1100 */
[----:B------:R-:W4:Y:S04]  /*3500*/  LDG.E.U8 R14, desc[UR16][R2.64+0x2] ;  /* 0x00000210020e7981 */ /* 0x000f28000c1e1100 */
[----:B------:R-:W5:Y:S04]  /*3510*/  LDG.E.U8 R16, desc[UR16][R2.64+0x3] ;  /* 0x0000031002107981 */ /* 0x000f68000c1e1100 */
[----:B------:R-:W4:Y:S04]  /*3520*/  LDG.E.U8 R15, desc[UR16][R8.64+0x2] ;  /* 0x00000210080f7981 */ /* 0x000f28000c1e1100 */
[----:B------:R-:W5:Y:S01]  /*3530*/  LDG.E.U8 R19, desc[UR16][R8.64+0x3] ;  /* 0x0000031008137981 */ /* 0x000f62000c1e1100 */
[----:B------:R-:W-:Y:S01]  /*3540*/  UIADD3 UR4, UPT, UPT, UR4, 0x4, URZ ;  /* 0x0000000404047890 */ /* 0x000fe2000fffe0ff */
[----:B--2---:R-:W-:-:S04]  /*3550*/  IMAD.IADD R10, R10, 0x1, -R11 ;  /* 0x000000010a0a7824 */ /* 0x004fc800078e0a0b */
[----:B------:R-:W-:Y:S02]  /*3560*/  IMAD R11, R10, R10, RZ ;  /* 0x0000000a0a0b7224 */ /* 0x000fe400078e02ff */
[----:B---3--:R-:W-:-:S04]  /*3570*/  IMAD.IADD R12, R12, 0x1, -R13 ;  /* 0x000000010c0c7824 */ /* 0x008fc800078e0a0d */
[----:B------:R-:W-:-:S05]  /*3580*/  IMAD R12, R12, R12, RZ ;  /* 0x0000000c0c0c7224 */ /* 0x000fca00078e02ff */
[----:B------:R-:W-:Y:S01]  /*3590*/  IADD3 R0, P0, P1, R12, R0, R11 ;  /* 0x000000000c007210 */ /* 0x000fe2000791e00b */
[----:B----4-:R-:W-:-:S03]  /*35a0*/  IMAD.IADD R14, R14, 0x1, -R15 ;  /* 0x000000010e0e7824 */ /* 0x010fc600078e0a0f */
[----:B------:R-:W-:Y:S01]  /*35b0*/  IADD3.X R7, PT, PT, RZ, R7, RZ, P0, P1 ;  /* 0x00000007ff077210 */ /* 0x000fe200007e24ff */
[----:B-----5:R-:W-:Y:S02]  /*35c0*/  IMAD.IADD R16, R16, 0x1, -R19 ;  /* 0x0000000110107824 */ /* 0x020fe400078e0a13 */
[----:B------:R-:W-:Y:S02]  /*35d0*/  IMAD R13, R14, R14, RZ ;  /* 0x0000000e0e0d7224 */ /* 0x000fe400078e02ff */
[----:B------:R-:W-:-:S05]  /*35e0*/  IMAD R16, R16, R16, RZ ;  /* 0x0000001010107224 */ /* 0x000fca00078e02ff */
[----:B------:R-:W-:-:S04]  /*35f0*/  IADD3 R0, P2, P3, R16, R0, R13 ;  /* 0x0000000010007210 */ /* 0x000fc80007b5e00d */
[----:B------:R-:W-:-:S09]  /*3600*/  IADD3.X R7, PT, PT, RZ, R7, RZ, P2, P3 ;  /* 0x00000007ff077210 */ /* 0x000fd200017e64ff */
.L_x_55:
[----:B------:R-:W-:Y:S05]  /*3610*/  BRA.U !UP0, `(.L_x_51) ;  /* 0x00000001085c7547 */ /* 0x000fea000b800000 */
[----:B------:R-:W1:Y:S01]  /*3620*/  LDCU.128 UR8, c[0x0][0x3a0] ;  /* 0x00007400ff0877ac */ /* 0x000e620008000c00 */
[----:B------:R-:W-:Y:S02]  /*3630*/  UIADD3 UR5, UPT, UPT, -UR5, URZ, URZ ;  /* 0x000000ff05057290 */ /* 0x000fe4000fffe1ff */
[----:B-1----:R-:W-:Y:S02]  /*3640*/  UIADD3 UR7, UP0, UPT, UR4, UR10, URZ ;  /* 0x0000000a04077290 */ /* 0x002fe4000ff1e0ff */
[----:B------:R-:W-:Y:S02]  /*3650*/  UIADD3 UR4, UP1, UPT, UR4, UR8, URZ ;  /* 0x0000000804047290 */ /* 0x000fe4000ff3e0ff */
[----:B------:R-:W-:Y:S02]  /*3660*/  UIADD3.X UR8, UPT, UPT, URZ, UR11, URZ, UP0, !UPT ;  /* 0x0000000bff087290 */ /* 0x000fe400087fe4ff */
[----:B------:R-:W-:-:S12]  /*3670*/  UIADD3.X UR6, UPT, UPT, URZ, UR9, URZ, UP1, !UPT ;  /* 0x00000009ff067290 */ /* 0x000fd80008ffe4ff */
.L_x_56:
[----:B0-----:R-:W-:Y:S01]  /*3680*/  IMAD.U32 R2, RZ, RZ, UR4 ;  /* 0x00000004ff027e24 */ /* 0x001fe2000f8e00ff */
[----:B------:R-:W-:Y:S01]  /*3690*/  MOV R3, UR6 ;  /* 0x0000000600037c02 */ /* 0x000fe20008000f00 */
[----:B------:R-:W-:Y:S02]  /*36a0*/  IMAD.U32 R9, RZ, RZ, UR8 ;  /* 0x00000008ff097e24 */ /* 0x000fe4000f8e00ff */
[----:B------:R-:W-:Y:S02]  /*36b0*/  IMAD.U32 R8, RZ, RZ, UR7 ;  /* 0x00000007ff087e24 */ /* 0x000fe4000f8e00ff */
[----:B------:R-:W2:Y:S04]  /*36c0*/  LDG.E.U8 R2, desc[UR16][R2.64] ;  /* 0x0000001002027981 */ /* 0x000ea8000c1e1100 */
[----:B------:R-:W2:Y:S01]  /*36d0*/  LDG.E.U8 R9, desc[UR16][R8.64] ;  /* 0x0000001008097981 */ /* 0x000ea2000c1e1100 */
[----:B------:R-:W-:-:S02]  /*36e0*/  UIADD3 UR7, UP0, UPT, UR7, 0x1, URZ ;  /* 0x0000000107077890 */ /* 0x000fc4000ff1e0ff */
[----:B------:R-:W-:Y:S02]  /*36f0*/  UIADD3 UR5, UPT, UPT, UR5, 0x1, URZ ;  /* 0x0000000105057890 */ /* 0x000fe4000fffe0ff */
[----:B------:R-:W-:Y:S02]  /*3700*/  UIADD3.X UR8, UPT, UPT, URZ, UR8, URZ, UP0, !UPT ;  /* 0x00000008ff087290 */ /* 0x000fe400087fe4ff */
[----:B------:R-:W-:Y:S02]  /*3710*/  UISETP.NE.AND UP0, UPT, UR5, URZ, UPT ;  /* 0x000000ff0500728c */ /* 0x000fe4000bf05270 */
[----:B------:R-:W-:-:S04]  /*3720*/  UIADD3 UR4, UP1, UPT, UR4, 0x1, URZ ;  /* 0x0000000104047890 */ /* 0x000fc8000ff3e0ff */
[----:B------:R-:W-:Y:S01]  /*3730*/  UIADD3.X UR6, UPT, UPT, URZ, UR6, URZ, UP1, !UPT ;  /* 0x00000006ff067290 */ /* 0x000fe20008ffe4ff */
[----:B--2---:R-:W-:-:S04]  /*3740*/  IMAD.IADD R10, R2, 0x1, -R9 ;  /* 0x00000001020a7824 */ /* 0x004fc800078e0a09 */
[----:B------:R-:W-:-:S05]  /*3750*/  IMAD R11, R10, R10, RZ ;  /* 0x0000000a0a0b7224 */ /* 0x000fca00078e02ff */
[----:B------:R-:W-:-:S05]  /*3760*/  IADD3 R0, P0, PT, R11, R0, RZ ;  /* 0x000000000b007210 */ /* 0x000fca0007f1e0ff */
[----:B------:R-:W-:Y:S01]  /*3770*/  IMAD.X R7, RZ, RZ, R7, P0 ;  /* 0x000000ffff077224 */ /* 0x000fe200000e0607 */
[----:B------:R-:W-:Y:S07]  /*3780*/  BRA.U UP0, `(.L_x_56) ;  /* 0xfffffffd00bc7547 */ /* 0x000fee000b83ffff */
.L_x_51:
[----:B------:R-:W-:Y:S01]  /*3790*/  ISETP.GE.AND P0, PT, R17, 0x1, PT ;  /* 0x000000011100780c */ /* 0x000fe20003f06270 */
[----:B------:R-:W1:Y:S01]  /*37a0*/  LDCU UR5, c[0x0][0x394] ;  /* 0x00007280ff0577ac */ /* 0x000e620008000800 */
[----:B------:R-:W-:Y:S01]  /*37b0*/  BSSY.RECONVERGENT B0, `(.L_x_57) ;  /* 0x000009e000007945 */ /* 0x000fe20003800200 */
[----:B------:R-:W2:Y:S01]  /*37c0*/  LDCU.64 UR6, c[0x0][0x3a0] ;  /* 0x00007400ff0677ac */ /* 0x000ea20008000a00 */
[----:B------:R-:W3:Y:S09]  /*37d0*/  LDCU.64 UR8, c[0x0][0x3a8] ;  /* 0x00007500ff0877ac */ /* 0x000ef20008000a00 */
[----:B------:R-:W-:Y:S05]  /*37e0*/  @!P0 BRA `(.L_x_58) ;  /* 0x0000000800688947 */ /* 0x000fea0003800000 */
[C---:B------:R-:W-:Y:S01]  /*37f0*/  ISETP.GE.U32.AND P0, PT, R17.reuse, 0x4, PT ;  /* 0x000000041100780c */ /* 0x040fe20003f06070 */
[----:B------:R-:W-:Y:S01]  /*3800*/  BSSY.RECONVERGENT B1, `(.L_x_59) ;  /* 0x0000074000017945 */ /* 0x000fe20003800200 */
[----:B------:R-:W-:Y:S01]  /*3810*/  LOP3.LUT R25, R17, 0x3, RZ, 0xc0, !PT ;  /* 0x0000000311197812 */ /* 0x000fe200078ec0ff */
[----:B------:R-:W-:-:S10]  /*3820*/  IMAD.MOV.U32 R24, RZ, RZ, RZ ;  /* 0x000000ffff187224 */ /* 0x000fd400078e00ff */
[----:B------:R-:W-:Y:S05]  /*3830*/  @!P0 BRA `(.L_x_60) ;  /* 0x0000000400c08947 */ /* 0x000fea0003800000 */
[----:B------:R-:W4:Y:S01]  /*3840*/  LDC R26, c[0x0][0x394] ;  /* 0x0000e500ff1a7b82 */ /* 0x000f220000000800 */
[----:B------:R-:W-:Y:S01]  /*3850*/  LOP3.LUT R24, R17, 0x7ffffffc, RZ, 0xc0, !PT ;  /* 0x7ffffffc11187812 */ /* 0x000fe200078ec0ff */
[C---:B------:R-:W-:Y:S01]  /*3860*/  VIADD R28, R1.reuse, 0x2008 ;  /* 0x00002008011c7836 */ /* 0x040fe20000000000 */
[----:B------:R-:W-:-:S03]  /*3870*/  IADD3 R29, PT, PT, R1, 0x8, RZ ;  /* 0x00000008011d7810 */ /* 0x000fc60007ffe0ff */
[----:B------:R-:W-:Y:S02]  /*3880*/  IMAD.MOV R27, RZ, RZ, -R24 ;  /* 0x000000ffff1b7224 */ /* 0x000fe400078e0a18 */
[----:B0-----:R-:W0:Y:S08]  /*3890*/  LDC.64 R2, c[0x0][0x3a0] ;  /* 0x0000e800ff027b82 */ /* 0x001e300000000a00 */
[----:B------:R-:W0:Y:S02]  /*38a0*/  LDC.64 R8, c[0x0][0x3a8] ;  /* 0x0000ea00ff087b82 */ /* 0x000e240000000a00 */
.L_x_69:
[----:B------:R-:W4:Y:S04]  /*38b0*/  LDL.64 R10, [R29+-0x8] ;  /* 0xfffff8001d0a7983 */ /* 0x000f280000100a00 */
[----:B------:R-:W4:Y:S04]  /*38c0*/  LDL.64 R12, [R28+-0x8] ;  /* 0xfffff8001c0c7983 */ /* 0x000f280000100a00 */
[----:B------:R-:W2:Y:S04]  /*38d0*/  LDL.64 R14, [R29] ;  /* 0x000000001d0e7983 */ /* 0x000ea80000100a00 */
[----:B------:R-:W2:Y:S01]  /*38e0*/  LDL.64 R16, [R28] ;  /* 0x000000001c107983 */ /* 0x000ea20000100a00 */
[----:B----4-:R-:W-:-:S02]  /*38f0*/  IMAD R21, R12, R26, R10 ;  /* 0x0000001a0c157224 */ /* 0x010fc400078e020a */
[----:B------:R-:W-:-:S03]  /*3900*/  IMAD R23, R26, R13, R11 ;  /* 0x0000000d1a177224 */ /* 0x000fc600078e020b */
[----:B------:R-:W-:Y:S02]  /*3910*/  SHF.R.S32.HI R22, RZ, 0x1f, R21 ;  /* 0x0000001fff167819 */ /* 0x000fe40000011415 */
[----:B0-----:R-:W-:Y:S01]  /*3920*/  IADD3 R12, P0, PT, R21, R2, RZ ;  /* 0x00000002150c7210 */ /* 0x001fe20007f1e0ff */
[----:B--2---:R-:W-:Y:S01]  /*3930*/  IMAD R33, R16, R26, R14 ;  /* 0x0000001a10217224 */ /* 0x004fe200078e020e */
[----:B------:R-:W-:Y:S01]  /*3940*/  SHF.R.S32.HI R30, RZ, 0x1f, R23 ;  /* 0x0000001fff1e7819 */ /* 0x000fe20000011417 */
[----:B------:R-:W-:Y:S01]  /*3950*/  IMAD R31, R26, R17, R15 ;  /* 0x000000111a1f7224 */ /* 0x000fe200078e020f */
[-C--:B------:R-:W-:Y:S01]  /*3960*/  IADD3 R18, P1, PT, R23, R2.reuse, RZ ;  /* 0x0000000217127210 */ /* 0x080fe20007f3e0ff */
[----:B------:R-:W-:Y:S01]  /*3970*/  IMAD.X R13, R22, 0x1, R3, P0 ;  /* 0x00000001160d7824 */ /* 0x000fe200000e0603 */
[----:B------:R-:W-:Y:S02]  /*3980*/  SHF.R.S32.HI R32, RZ, 0x1f, R33 ;  /* 0x0000001fff207819 */ /* 0x000fe40000011421 */
[----:B------:R-:W-:Y:S01]  /*3990*/  IADD3 R10, P2, PT, R33, R2, RZ ;  /* 0x00000002210a7210 */ /* 0x000fe20007f5e0ff */
[----:B------:R-:W-:Y:S01]  /*39a0*/  IMAD.X R19, R30, 0x1, R3, P1 ;  /* 0x000000011e137824 */ /* 0x000fe200008e0603 */
[----:B------:R0:W2:Y:S01]  /*39b0*/  LDG.E.U8 R12, desc[UR16][R12.64] ;  /* 0x000000100c0c7981 */ /* 0x0000a2000c1e1100 */
[----:B------:R-:W-:-:S02]  /*39c0*/  IADD3 R14, P0, PT, R21, R8, RZ ;  /* 0x00000008150e7210 */ /* 0x000fc40007f1e0ff */
[----:B------:R-:W-:Y:S01]  /*39d0*/  IMAD.X R11, R32, 0x1, R3, P2 ;  /* 0x00000001200b7824 */ /* 0x000fe200010e0603 */
[-C--:B------:R-:W-:Y:S01]  /*39e0*/  IADD3 R16, P1, PT, R23, R8.reuse, RZ ;  /* 0x0000000817107210 */ /* 0x080fe20007f3e0ff */
[----:B------:R-:W4:Y:S01]  /*39f0*/  LDG.E.U8 R18, desc[UR16][R18.64] ;  /* 0x0000001012127981 */ /* 0x000f22000c1e1100 */
[----:B------:R-:W-:Y:S02]  /*3a00*/  IADD3.X R15, PT, PT, R22, R9, RZ, P0, !PT ;  /* 0x00000009160f7210 */ /* 0x000fe400007fe4ff */
[----:B------:R-:W-:Y:S01]  /*3a10*/  IADD3 R20, P2, PT, R33, R8, RZ ;  /* 0x0000000821147210 */ /* 0x000fe20007f5e0ff */
[----:B------:R-:W3:Y:S01]  /*3a20*/  LDG.E.U8 R10, desc[UR16][R10.64] ;  /* 0x000000100a0a7981 */ /* 0x000ee2000c1e1100 */
[----:B------:R-:W-:Y:S02]  /*3a30*/  SHF.R.S32.HI R34, RZ, 0x1f, R31 ;  /* 0x0000001fff227819 */ /* 0x000fe4000001141f */
[----:B------:R-:W-:Y:S01]  /*3a40*/  IADD3 R22, P0, PT, R31, R2, RZ ;  /* 0x000000021f167210 */ /* 0x000fe20007f1e0ff */
[--C-:B------:R-:W-:Y:S01]  /*3a50*/  IMAD.X R17, R30, 0x1, R9.reuse, P1 ;  /* 0x000000011e117824 */ /* 0x100fe200008e0609 */
[----:B------:R0:W5:Y:S01]  /*3a60*/  LDG.E.U8 R14, desc[UR16][R14.64] ;  /* 0x000000100e0e7981 */ /* 0x000162000c1e1100 */
[----:B------:R-:W-:-:S02]  /*3a70*/  IMAD.X R21, R32, 0x1, R9, P2 ;  /* 0x0000000120157824 */ /* 0x000fc400010e0609 */
[----:B------:R-:W-:Y:S01]  /*3a80*/  IMAD.X R23, R34, 0x1, R3, P0 ;  /* 0x0000000122177824 */ /* 0x000fe200000e0603 */
[----:B------:R0:W5:Y:S04]  /*3a90*/  LDG.E.U8 R16, desc[UR16][R16.64] ;  /* 0x0000001010107981 */ /* 0x000168000c1e1100 */
[----:B------:R1:W5:Y:S04]  /*3aa0*/  LDG.E.U8 R20, desc[UR16][R20.64] ;  /* 0x0000001014147981 */ /* 0x000368000c1e1100 */
[----:B------:R1:W5:Y:S01]  /*3ab0*/  LDG.E.U8 R22, desc[UR16][R22.64] ;  /* 0x0000001016167981 */ /* 0x000362000c1e1100 */
[----:B------:R-:W-:Y:S01]  /*3ac0*/  BSSY.RECONVERGENT B2, `(.L_x_61) ;  /* 0x0000009000027945 */ /* 0x000fe20003800200 */
[----:B0-----:R-:W-:Y:S01]  /*3ad0*/  IMAD.MOV.U32 R13, RZ, RZ, 0xc8 ;  /* 0x000000c8ff0d7424 */ /* 0x001fe200078e00ff */
[----:B--2---:R-:W-:-:S02]  /*3ae0*/  ISETP.NE.AND P0, PT, R12, RZ, PT ;  /* 0x000000ff0c00720c */ /* 0x004fc40003f05270 */
[----:B----4-:R-:W-:Y:S02]  /*3af0*/  ISETP.NE.AND P1, PT, R18, RZ, PT ;  /* 0x000000ff1200720c */ /* 0x010fe40003f25270 */
[----:B---3--:R-:W-:-:S09]  /*3b00*/  ISETP.NE.AND P2, PT, R10, RZ, PT ;  /* 0x000000ff0a00720c */ /* 0x008fd20003f45270 */
[----:B-1----:R-:W-:Y:S05]  /*3b10*/  @!P0 BRA `(.L_x_62) ;  /* 0x00000000000c8947 */ /* 0x002fea0003800000 */
[----:B------:R-:W-:-:S13]  /*3b20*/  ISETP.NE.AND P0, PT, R12, 0xff, PT ;  /* 0x000000ff0c00780c */ /* 0x000fda0003f05270 */
[----:B------:R-:W-:Y:S01]  /*3b30*/  @P0 VIADD R13, R12, 0x5 ;  /* 0x000000050c0d0836 */ /* 0x000fe20000000000 */
[----:B------:R-:W-:-:S07]  /*3b40*/  @!P0 MOV R13, 0xff ;  /* 0x000000ff000d8802 */ /* 0x000fce0000000f00 */
.L_x_62:
[----:B------:R-:W-:Y:S05]  /*3b50*/  BSYNC.RECONVERGENT B2 ;  /* 0x0000000000027941 */ /* 0x000fea0003800200 */
.L_x_61:
[----:B------:R-:W-:Y:S01]  /*3b60*/  BSSY.RECONVERGENT B2, `(.L_x_63) ;  /* 0x0000008000027945 */ /* 0x000fe20003800200 */
[C-C-:B------:R-:W-:Y:S02]  /*3b70*/  IMAD.IADD R15, R12.reuse, 0x1, -R13.reuse ;  /* 0x000000010c0f7824 */ /* 0x140fe400078e0a0d */
[----:B------:R-:W-:Y:S02]  /*3b80*/  IMAD.IADD R11, R12, 0x1, R13 ;  /* 0x000000010c0b7824 */ /* 0x000fe400078e020d */
[----:B------:R-:W-:Y:S01]  /*3b90*/  IMAD.MOV.U32 R17, RZ, RZ, 0xc8 ;  /* 0x000000c8ff117424 */ /* 0x000fe200078e00ff */
[----:B------:R-:W-:Y:S06]  /*3ba0*/  @!P1 BRA `(.L_x_64) ;  /* 0x00000000000c9947 */ /* 0x000fec0003800000 */
[----:B------:R-:W-:-:S13]  /*3bb0*/  ISETP.NE.AND P0, PT, R18, 0xff, PT ;  /* 0x000000ff1200780c */ /* 0x000fda0003f05270 */
[----:B------:R-:W-:Y:S02]  /*3bc0*/  @P0 VIADD R17, R18, 0x5 ;  /* 0x0000000512110836 */ /* 0x000fe40000000000 */
[----:B------:R-:W-:-:S07]  /*3bd0*/  @!P0 IMAD.MOV.U32 R17, RZ, RZ, 0xff ;  /* 0x000000ffff118424 */ /* 0x000fce00078e00ff */
.L_x_64:
[----:B------:R-:W-:Y:S05]  /*3be0*/  BSYNC.RECONVERGENT B2 ;  /* 0x0000000000027941 */ /* 0x000fea0003800200 */
.L_x_63:
[----:B------:R-:W-:Y:S01]  /*3bf0*/  IADD3 R19, PT, PT, R18, -R17, RZ ;  /* 0x8000001112137210 */ /* 0x000fe20007ffe0ff */
[----:B------:R-:W-:Y:S01]  /*3c00*/  BSSY.RECONVERGENT B2, `(.L_x_65) ;  /* 0x000000b000027945 */ /* 0x000fe20003800200 */
[----:B------:R-:W-:Y:S02]  /*3c10*/  IMAD.IADD R12, R13, 0x1, -R12 ;  /* 0x000000010d0c7824 */ /* 0x000fe400078e0a0c */
[----:B-----5:R-:W-:Y:S02]  /*3c20*/  IMAD R14, R14, R15, RZ ;  /* 0x0000000f0e0e7224 */ /* 0x020fe400078e02ff */
[----:B------:R-:W-:Y:S02]  /*3c30*/  IMAD.IADD R13, R18, 0x1, R17 ;  /* 0x00000001120d7824 */ /* 0x000fe400078e0211 */
[----:B------:R-:W-:Y:S02]  /*3c40*/  IMAD.IADD R17, R17, 0x1, -R18 ;  /* 0x0000000111117824 */ /* 0x000fe400078e0a12 */
[----:B------:R-:W-:-:S02]  /*3c50*/  IMAD R16, R16, R19, RZ ;  /* 0x0000001310107224 */ /* 0x000fc400078e02ff */
[----:B------:R-:W-:Y:S01]  /*3c60*/  IMAD.MOV.U32 R15, RZ, RZ, 0xc8 ;  /* 0x000000c8ff0f7424 */ /* 0x000fe200078e00ff */
[----:B------:R-:W-:Y:S06]  /*3c70*/  @!P2 BRA `(.L_x_66) ;  /* 0x00000000000ca947 */ /* 0x000fec0003800000 */
[----:B------:R-:W-:-:S13]  /*3c80*/  ISETP.NE.AND P0, PT, R10, 0xff, PT ;  /* 0x000000ff0a00780c */ /* 0x000fda0003f05270 */
[----:B------:R-:W-:Y:S01]  /*3c90*/  @P0 VIADD R15, R10, 0x5 ;  /* 0x000000050a0f0836 */ /* 0x000fe20000000000 */
[----:B------:R-:W-:-:S07]  /*3ca0*/  @!P0 MOV R15, 0xff ;  /* 0x000000ff000f8802 */ /* 0x000fce0000000f00 */
.L_x_66:
[----:B------:R-:W-:Y:S05]  /*3cb0*/  BSYNC.RECONVERGENT B2 ;  /* 0x0000000000027941 */ /* 0x000fea0003800200 */
.L_x_65:
[--C-:B------:R-:W-:Y:S01]  /*3cc0*/  IMAD.IADD R19, R10, 0x1, -R15.reuse ;  /* 0x000000010a137824 */ /* 0x100fe200078e0a0f */
[----:B------:R-:W-:Y:S01]  /*3cd0*/  ISETP.NE.AND P0, PT, R22, RZ, PT ;  /* 0x000000ff1600720c */ /* 0x000fe20003f05270 */
[----:B------:R-:W-:Y:S01]  /*3ce0*/  IMAD.SHL.U32 R14, R14, 0x2, RZ ;  /* 0x000000020e0e7824 */ /* 0x000fe200078e00ff */
[----:B------:R-:W-:Y:S01]  /*3cf0*/  BSSY.RECONVERGENT B2, `(.L_x_67) ;  /* 0x0000013000027945 */ /* 0x000fe20003800200 */
[----:B------:R-:W-:Y:S02]  /*3d00*/  IMAD.SHL.U32 R16, R16, 0x2, RZ ;  /* 0x0000000210107824 */ /* 0x000fe400078e00ff */
[----:B------:R-:W-:Y:S02]  /*3d10*/  IMAD R19, R20, R19, RZ ;  /* 0x0000001314137224 */ /* 0x000fe400078e02ff */
[----:B------:R-:W-:Y:S02]  /*3d20*/  IMAD R11, R11, R12, R14 ;  /* 0x0000000c0b0b7224 */ /* 0x000fe400078e020e */
[----:B------:R-:W-:Y:S01]  /*3d30*/  IMAD R13, R13, R17, R16 ;  /* 0x000000110d0d7224 */ /* 0x000fe200078e0210 */
[----:B------:R-:W-:Y:S01]  /*3d40*/  SHF.L.U32 R19, R19, 0x1, RZ ;  /* 0x0000000113137819 */ /* 0x000fe200000006ff */
[----:B------:R-:W-:-:S02]  /*3d50*/  IMAD.IADD R12, R10, 0x1, R15 ;  /* 0x000000010a0c7824 */ /* 0x000fc400078e020f */
[----:B------:R-:W-:Y:S01]  /*3d60*/  IMAD.IADD R10, R15, 0x1, -R10 ;  /* 0x000000010f0a7824 */ /* 0x000fe200078e0a0a */
[--C-:B------:R-:W-:Y:S02]  /*3d70*/  IADD3 R0, P1, P2, R13, R0, R11.reuse ;  /* 0x000000000d007210 */ /* 0x100fe40007a3e00b */
[----:B------:R-:W-:Y:S01]  /*3d80*/  SHF.R.S32.HI R11, RZ, 0x1f, R11 ;  /* 0x0000001fff0b7819 */ /* 0x000fe2000001140b */
[----:B------:R-:W-:Y:S01]  /*3d90*/  IMAD R19, R12, R10, R19 ;  /* 0x0000000a0c137224 */ /* 0x000fe200078e0213 */
[----:B------:R-:W-:-:S04]  /*3da0*/  SHF.R.S32.HI R14, RZ, 0x1f, R13 ;  /* 0x0000001fff0e7819 */ /* 0x000fc8000001140d */
[----:B------:R-:W-:Y:S01]  /*3db0*/  IADD3.X R14, PT, PT, R14, R7, R11, P1, P2 ;  /* 0x000000070e0e7210 */ /* 0x000fe20000fe440b */
[----:B------:R-:W-:Y:S01]  /*3dc0*/  IMAD.MOV.U32 R7, RZ, RZ, 0xc8 ;  /* 0x000000c8ff077424 */ /* 0x000fe200078e00ff */
[----:B------:R-:W-:Y:S01]  /*3dd0*/  SHF.R.S32.HI R15, RZ, 0x1f, R19 ;  /* 0x0000001fff0f7819 */ /* 0x000fe20000011413 */
[----:B------:R-:W-:Y:S06]  /*3de0*/  @!P0 BRA `(.L_x_68) ;  /* 0x00000000000c8947 */ /* 0x000fec0003800000 */
[----:B------:R-:W-:-:S13]  /*3df0*/  ISETP.NE.AND P0, PT, R22, 0xff, PT ;  /* 0x000000ff1600780c */ /* 0x000fda0003f05270 */
[----:B------:R-:W-:Y:S02]  /*3e00*/  @P0 VIADD R7, R22, 0x5 ;  /* 0x0000000516070836 */ /* 0x000fe40000000000 */
[----:B------:R-:W-:-:S07]  /*3e10*/  @!P0 IMAD.MOV.U32 R7, RZ, RZ, 0xff ;  /* 0x000000ffff078424 */ /* 0x000fce00078e00ff */
.L_x_68:
[----:B------:R-:W-:Y:S05]  /*3e20*/  BSYNC.RECONVERGENT B2 ;  /* 0x0000000000027941 */ /* 0x000fea0003800200 */
.L_x_67:
[----:B------:R-:W-:-:S05]  /*3e30*/  IADD3 R10, P0, PT, R31, R8, RZ ;  /* 0x000000081f0a7210 */ /* 0x000fca0007f1e0ff */
[----:B------:R-:W-:-:S05]  /*3e40*/  IMAD.X R11, R34, 0x1, R9, P0 ;  /* 0x00000001220b7824 */ /* 0x000fca00000e0609 */
[----:B------:R-:W2:Y:S01]  /*3e50*/  LDG.E.U8 R10, desc[UR16][R10.64] ;  /* 0x000000100a0a7981 */ /* 0x000ea2000c1e1100 */
[C---:B------:R-:W-:Y:S01]  /*3e60*/  IMAD.IADD R13, R22.reuse, 0x1, -R7 ;  /* 0x00000001160d7824 */ /* 0x040fe200078e0a07 */
[----:B------:R-:W-:Y:S01]  /*3e70*/  IADD3 R12, PT, PT, R22, R7, RZ ;  /* 0x00000007160c7210 */ /* 0x000fe20007ffe0ff */
[----:B------:R-:W-:Y:S02]  /*3e80*/  VIADD R27, R27, 0x4 ;  /* 0x000000041b1b7836 */ /* 0x000fe40000000000 */
[----:B------:R-:W-:Y:S02]  /*3e90*/  IMAD.IADD R7, R7, 0x1, -R22 ;  /* 0x0000000107077824 */ /* 0x000fe400078e0a16 */
[----:B------:R-:W-:Y:S01]  /*3ea0*/  VIADD R29, R29, 0x10 ;  /* 0x000000101d1d7836 */ /* 0x000fe20000000000 */
[----:B------:R-:W-:Y:S01]  /*3eb0*/  ISETP.NE.AND P0, PT, R27, RZ, PT ;  /* 0x000000ff1b00720c */ /* 0x000fe20003f05270 */
[----:B------:R-:W-:Y:S02]  /*3ec0*/  VIADD R28, R28, 0x10 ;  /* 0x000000101c1c7836 */ /* 0x000fe40000000000 */
[----:B--2---:R-:W-:-:S04]  /*3ed0*/  IMAD R13, R10, R13, RZ ;  /* 0x0000000d0a0d7224 */ /* 0x004fc800078e02ff */
[----:B------:R-:W-:-:S04]  /*3ee0*/  IMAD.SHL.U32 R13, R13, 0x2, RZ ;  /* 0x000000020d0d7824 */ /* 0x000fc800078e00ff */
[----:B------:R-:W-:-:S05]  /*3ef0*/  IMAD R7, R12, R7, R13 ;  /* 0x000000070c077224 */ /* 0x000fca00078e020d */
[----:B------:R-:W-:Y:S02]  /*3f00*/  IADD3 R0, P1, P2, R7, R0, R19 ;  /* 0x0000000007007210 */ /* 0x000fe40007a3e013 */
[----:B------:R-:W-:-:S04]  /*3f10*/  SHF.R.S32.HI R7, RZ, 0x1f, R7 ;  /* 0x0000001fff077819 */ /* 0x000fc80000011407 */
[----:B------:R-:W-:Y:S01]  /*3f20*/  IADD3.X R7, PT, PT, R7, R14, R15, P1, P2 ;  /* 0x0000000e07077210 */ /* 0x000fe20000fe440f */
[----:B------:R-:W-:Y:S06]  /*3f30*/  @P0 BRA `(.L_x_69) ;  /* 0xfffffff8005c0947 */ /* 0x000fec000383ffff */
.L_x_60:
[----:B-123--:R-:W-:Y:S05]  /*3f40*/  BSYNC.RECONVERGENT B1 ;  /* 0x0000000000017941 */ /* 0x00efea0003800200 */
.L_x_59:
[----:B------:R-:W-:-:S13]  /*3f50*/  ISETP.NE.AND P0, PT, R25, RZ, PT ;  /* 0x000000ff1900720c */ /* 0x000fda0003f05270 */
[----:B------:R-:W-:Y:S05]  /*3f60*/  @!P0 BRA `(.L_x_58) ;  /* 0x0000000000888947 */ /* 0x000fea0003800000 */
[C---:B------:R-:W-:Y:S01]  /*3f70*/  IMAD R10, R24.reuse, 0x4, R4 ;  /* 0x00000004180a7824 */ /* 0x040fe200078e0204 */
[----:B------:R-:W-:Y:S01]  /*3f80*/  IADD3 R25, PT, PT, -R25, RZ, RZ ;  /* 0x000000ff19197210 */ /* 0x000fe20007ffe1ff */
[----:B------:R-:W-:-:S07]  /*3f90*/  IMAD R24, R24, 0x4, R1 ;  /* 0x0000000418187824 */ /* 0x000fce00078e0201 */
.L_x_72:
[----:B0-----:R-:W2:Y:S04]  /*3fa0*/  LDL R2, [R24] ;  /* 0x0000000018027983 */ /* 0x001ea80000100800 */
[----:B------:R-:W2:Y:S02]  /*3fb0*/  LDL R3, [R10] ;  /* 0x000000000a037983 */ /* 0x000ea40000100800 */
[----:B--2---:R-:W-:-:S05]  /*3fc0*/  IMAD R8, R3, UR5, R2 ;  /* 0x0000000503087c24 */ /* 0x004fca000f8e0202 */
[----:B------:R-:W-:Y:S02]  /*3fd0*/  SHF.R.S32.HI R4, RZ, 0x1f, R8 ;  /* 0x0000001fff047819 */ /* 0x000fe40000011408 */
[----:B------:R-:W-:-:S04]  /*3fe0*/  IADD3 R2, P0, PT, R8, UR6, RZ ;  /* 0x0000000608027c10 */ /* 0x000fc8000ff1e0ff */
[----:B------:R-:W-:-:S05]  /*3ff0*/  IADD3.X R3, PT, PT, R4, UR7, RZ, P0, !PT ;  /* 0x0000000704037c10 */ /* 0x000fca00087fe4ff */
[----:B------:R-:W2:Y:S01]  /*4000*/  LDG.E.U8 R11, desc[UR16][R2.64] ;  /* 0x00000010020b7981 */ /* 0x000ea2000c1e1100 */
[----:B------:R-:W-:-:S04]  /*4010*/  IADD3 R8, P0, PT, R8, UR8, RZ ;  /* 0x0000000808087c10 */ /* 0x000fc8000ff1e0ff */
[----:B------:R-:W-:-:S05]  /*4020*/  IADD3.X R9, PT, PT, R4, UR9, RZ, P0, !PT ;  /* 0x0000000904097c10 */ /* 0x000fca00087fe4ff */
[----:B------:R0:W5:Y:S01]  /*4030*/  LDG.E.U8 R8, desc[UR16][R8.64] ;  /* 0x0000001008087981 */ /* 0x000162000c1e1100 */
[----:B------:R-:W-:Y:S01]  /*4040*/  BSSY.RECONVERGENT B1, `(.L_x_70) ;  /* 0x0000007000017945 */ /* 0x000fe20003800200 */
[----:B------:R-:W-:Y:S01]  /*4050*/  IMAD.MOV.U32 R4, RZ, RZ, 0xc8 ;  /* 0x000000c8ff047424 */ /* 0x000fe200078e00ff */
[----:B--2---:R-:W-:-:S13]  /*4060*/  ISETP.NE.AND P0, PT, R11, RZ, PT ;  /* 0x000000ff0b00720c */ /* 0x004fda0003f05270 */
[----:B0-----:R-:W-:Y:S05]  /*4070*/  @!P0 BRA `(.L_x_71) ;  /* 0x00000000000c8947 */ /* 0x001fea0003800000 */
[----:B------:R-:W-:-:S13]  /*4080*/  ISETP.NE.AND P0, PT, R11, 0xff, PT ;  /* 0x000000ff0b00780c */ /* 0x000fda0003f05270 */
[----:B------:R-:W-:Y:S02]  /*4090*/  @P0 VIADD R4, R11, 0x5 ;  /* 0x000000050b040836 */ /* 0x000fe40000000000 */
[----:B------:R-:W-:-:S07]  /*40a0*/  @!P0 IMAD.MOV.U32 R4, RZ, RZ, 0xff ;  /* 0x000000ffff048424 */ /* 0x000fce00078e00ff */
.L_x_71:
[----:B------:R-:W-:Y:S05]  /*40b0*/  BSYNC.RECONVERGENT B1 ;  /* 0x0000000000017941 */ /* 0x000fea0003800200 */
.L_x_70:
[--C-:B------:R-:W-:Y:S02]  /*40c0*/  IMAD.IADD R3, R11, 0x1, -R4.reuse ;  /* 0x000000010b037824 */ /* 0x100fe400078e0a04 */
[----:B------:R-:W-:Y:S02]  /*40d0*/  VIADD R25, R25, 0x1 ;  /* 0x0000000119197836 */ /* 0x000fe40000000000 */
[----:B-----5:R-:W-:Y:S02]  /*40e0*/  IMAD R3, R8, R3, RZ ;  /* 0x0000000308037224 */ /* 0x020fe400078e02ff */
[----:B------:R-:W-:Y:S01]  /*40f0*/  IMAD.IADD R2, R11, 0x1, R4 ;  /* 0x000000010b027824 */ /* 0x000fe200078e0204 */
[----:B------:R-:W-:Y:S01]  /*4100*/  ISETP.NE.AND P0, PT, R25, RZ, PT ;  /* 0x000000ff1900720c */ /* 0x000fe20003f05270 */
[----:B------:R-:W-:Y:S01]  /*4110*/  IMAD.SHL.U32 R3, R3, 0x2, RZ ;  /* 0x0000000203037824 */ /* 0x000fe200078e00ff */
[----:B------:R-:W-:Y:S01]  /*4120*/  IADD3 R4, PT, PT, -R11, R4, RZ ;  /* 0x000000040b047210 */ /* 0x000fe20007ffe1ff */
[----:B------:R-:W-:-:S02]  /*4130*/  VIADD R24, R24, 0x4 ;  /* 0x0000000418187836 */ /* 0x000fc40000000000 */
[----:B------:R-:W-:Y:S02]  /*4140*/  VIADD R10, R10, 0x4 ;  /* 0x000000040a0a7836 */ /* 0x000fe40000000000 */
[----:B------:R-:W-:-:S05]  /*4150*/  IMAD R2, R2, R4, R3 ;  /* 0x0000000402027224 */ /* 0x000fca00078e0203 */
[----:B------:R-:W-:-:S04]  /*4160*/  IADD3 R0, P1, PT, R2, R0, RZ ;  /* 0x0000000002007210 */ /* 0x000fc80007f3e0ff */
[----:B------:R-:W-:Y:S01]  /*4170*/  LEA.HI.X.SX32 R7, R2, R7, 0x1, P1 ;  /* 0x0000000702077211 */ /* 0x000fe200008f0eff */
[----:B------:R-:W-:Y:S08]  /*4180*/  @P0 BRA `(.L_x_72) ;  /* 0xfffffffc00840947 */ /* 0x000ff0000383ffff */
.L_x_58:
[----:B-123--:R-:W-:Y:S05]  /*4190*/  BSYNC.RECONVERGENT B0 ;  /* 0x0000000000007941 */ /* 0x00efea0003800200 */
.L_x_57:
[----:B0-----:R-:W0:Y:S01]  /*41a0*/  LDC.64 R2, c[0x0][0x398] ;  /* 0x0000e600ff027b82 */ /* 0x001e220000000a00 */
[----:B------:R-:W1:Y:S02]  /*41b0*/  LDCU UR4, c[0x0][0x390] ;  /* 0x00007200ff0477ac */ /* 0x000e640008000800 */
[----:B-1----:R-:W-:Y:S02]  /*41c0*/  IMAD R5, R6, UR4, R5 ;  /* 0x0000000406057c24 */ /* 0x002fe4000f8e0205 */
[----:B------:R-:W-:Y:S02]  /*41d0*/  IMAD.MOV.U32 R6, RZ, RZ, R0 ;  /* 0x000000ffff067224 */ /* 0x000fe400078e0000 */
[----:B0-----:R-:W-:-:S05]  /*41e0*/  IMAD.WIDE R2, R5, 0x8, R2 ;  /* 0x0000000805027825 */ /* 0x001fca00078e0202 */
[----:B------:R-:W-:Y:S01]  /*41f0*/  STG.E.64 desc[UR16][R2.64], R6 ;  /* 0x0000000602007986 */ /* 0x000fe2000c101b10 */
[----:B------:R-:W-:Y:S06]  /*4200*/  BAR.SYNC.DEFER_BLOCKING 0x0 ;  /* 0x0000000000007b1d */ /* 0x000fec0000010000 */
[----:B------:R-:W-:Y:S05]  /*4210*/  EXIT ;  /* 0x000000000000794d */ /* 0x000fea0003800000 */
        .weak           $__internal_0_$__cuda_sm3x_div_rn_noftz_f32_slowpath
        .type           $__internal_0_$__cuda_sm3x_div_rn_noftz_f32_slowpath,@function
        .size           $__internal_0_$__cuda_sm3x_div_rn_noftz_f32_slowpath,(.L_x_85 - $__internal_0_$__cuda_sm3x_div_rn_noftz_f32_slowpath)
$__internal_0_$__cuda_sm3x_div_rn_noftz_f32_slowpath:
[--C-:B------:R-:W-:Y:S01]  /*4220*/  SHF.R.U32.HI R11, RZ, 0x17, R3.reuse ;  /* 0x00000017ff0b7819 */ /* 0x100fe20000011603 */
[----:B------:R-:W-:Y:S01]  /*4230*/  BSSY.RECONVERGENT B1, `(.L_x_73) ;  /* 0x0000063000017945 */ /* 0x000fe20003800200 */
[----:B------:R-:W-:Y:S01]  /*4240*/  SHF.R.U32.HI R25, RZ, 0x17, R2 ;  /* 0x00000017ff197819 */ /* 0x000fe20000011602 */
[----:B------:R-:W-:Y:S01]  /*4250*/  IMAD.MOV.U32 R31, RZ, RZ, R3 ;  /* 0x000000ffff1f7224 */ /* 0x000fe200078e0003 */
[----:B------:R-:W-:Y:S02]  /*4260*/  LOP3.LUT R11, R11, 0xff, RZ, 0xc0, !PT ;  /* 0x000000ff0b0b7812 */ /* 0x000fe400078ec0ff */
[----:B------:R-:W-:Y:S02]  /*4270*/  LOP3.LUT R25, R25, 0xff, RZ, 0xc0, !PT ;  /* 0x000000ff19197812 */ /* 0x000fe400078ec0ff */
[----:B------:R-:W-:-:S03]  /*4280*/  IADD3 R28, PT, PT, R11, -0x1, RZ ;  /* 0xffffffff0b1c7810 */ /* 0x000fc60007ffe0ff */
[----:B------:R-:W-:Y:S01]  /*4290*/  VIADD R29, R25, 0xffffffff ;  /* 0xffffffff191d7836 */ /* 0x000fe20000000000 */
[----:B------:R-:W-:-:S04]  /*42a0*/  ISETP.GT.U32.AND P0, PT, R28, 0xfd, PT ;  /* 0x000000fd1c00780c */ /* 0x000fc80003f04070 */
[----:B------:R-:W-:-:S13]  /*42b0*/  ISETP.GT.U32.OR P0, PT, R29, 0xfd, P0 ;  /* 0x000000fd1d00780c */ /* 0x000fda0000704470 */
[----:B------:R-:W-:Y:S01]  /*42c0*/  @!P0 IMAD.MOV.U32 R15, RZ, RZ, RZ ;  /* 0x000000ffff0f8224 */ /* 0x000fe200078e00ff */
[----:B------:R-:W-:Y:S06]  /*42d0*/  @!P0 BRA `(.L_x_74) ;  /* 0x00000000005c8947 */ /* 0x000fec0003800000 */
[----:B------:R-:W-:Y:S02]  /*42e0*/  FSETP.GTU.FTZ.AND P0, PT, |R2|, +INF , PT ;  /* 0x7f8000000200780b */ /* 0x000fe40003f1c200 */
[----:B------:R-:W-:-:S04]  /*42f0*/  FSETP.GTU.FTZ.AND P1, PT, |R3|, +INF , PT ;  /* 0x7f8000000300780b */ /* 0x000fc80003f3c200 */
[----:B------:R-:W-:-:S13]  /*4300*/  PLOP3.LUT P0, PT, P0, P1, PT, 0xf8, 0x8f ;  /* 0x00000000008f781c */ /* 0x000fda0000703f70 */
[----:B------:R-:W-:Y:S05]  /*4310*/  @P0 BRA `(.L_x_75) ;  /* 0x00000004004c0947 */ /* 0x000fea0003800000 */
[----:B------:R-:W-:-:S13]  /*4320*/  LOP3.LUT P0, RZ, R31, 0x7fffffff, R2, 0xc8, !PT ;  /* 0x7fffffff1fff7812 */ /* 0x000fda000780c802 */
[----:B------:R-:W-:Y:S05]  /*4330*/  @!P0 BRA `(.L_x_76) ;  /* 0x00000004003c8947 */ /* 0x000fea0003800000 */
[C---:B------:R-:W-:Y:S02]  /*4340*/  FSETP.NEU.FTZ.AND P0, PT, |R2|.reuse, +INF , PT ;  /* 0x7f8000000200780b */ /* 0x040fe40003f1d200 */
[----:B------:R-:W-:Y:S02]  /*4350*/  FSETP.NEU.FTZ.AND P2, PT, |R3|, +INF , PT ;  /* 0x7f8000000300780b */ /* 0x000fe40003f5d200 */
[----:B------:R-:W-:-:S11]  /*4360*/  FSETP.NEU.FTZ.AND P1, PT, |R2|, +INF , PT ;  /* 0x7f8000000200780b */ /* 0x000fd60003f3d200 */
[----:B------:R-:W-:Y:S05]  /*4370*/  @!P2 BRA !P0, `(.L_x_76) ;  /* 0x00000004002ca947 */ /* 0x000fea0004000000 */
[----:B------:R-:W-:-:S04]  /*4380*/  LOP3.LUT P0, RZ, R2, 0x7fffffff, RZ, 0xc0, !PT ;  /* 0x7fffffff02ff7812 */ /* 0x000fc8000780c0ff */
[----:B------:R-:W-:-:S13]  /*4390*/  PLOP3.LUT P0, PT, P2, P0, PT, 0x2f, 0xf2 ;  /* 0x0000000000f2781c */ /* 0x000fda0001700577 */
[----:B------:R-:W-:Y:S05]  /*43a0*/  @P0 BRA `(.L_x_77) ;  /* 0x0000000400180947 */ /* 0x000fea0003800000 */
[----:B------:R-:W-:-:S04]  /*43b0*/  LOP3.LUT P0, RZ, R31, 0x7fffffff, RZ, 0xc0, !PT ;  /* 0x7fffffff1fff7812 */ /* 0x000fc8000780c0ff */
[----:B------:R-:W-:-:S13]  /*43c0*/  PLOP3.LUT P0, PT, P1, P0, PT, 0x2f, 0xf2 ;  /* 0x0000000000f2781c */ /* 0x000fda0000f00577 */
[----:B------:R-:W-:Y:S05]  /*43d0*/  @P0 BRA `(.L_x_78) ;  /* 0x0000000400000947 */ /* 0x000fea0003800000 */
[----:B------:R-:W-:Y:S02]  /*43e0*/  ISETP.GE.AND P0, PT, R29, RZ, PT ;  /* 0x000000ff1d00720c */ /* 0x000fe40003f06270 */
[----:B------:R-:W-:-:S11]  /*43f0*/  ISETP.GE.AND P1, PT, R28, RZ, PT ;  /* 0x000000ff1c00720c */ /* 0x000fd60003f26270 */
[----:B------:R-:W-:Y:S02]  /*4400*/  @P0 IMAD.MOV.U32 R15, RZ, RZ, RZ ;  /* 0x000000ffff0f0224 */ /* 0x000fe400078e00ff */
[----:B------:R-:W-:Y:S01]  /*4410*/  @!P0 FFMA R2, R2, 1.84467440737095516160e+19, RZ ;  /* 0x5f80000002028823 */ /* 0x000fe200000000ff */
[----:B------:R-:W-:Y:S02]  /*4420*/  @!P0 IMAD.MOV.U32 R15, RZ, RZ, -0x40 ;  /* 0xffffffc0ff0f8424 */ /* 0x000fe400078e00ff */
[----:B------:R-:W-:-:S03]  /*4430*/  @!P1 FFMA R31, R3, 1.84467440737095516160e+19, RZ ;  /* 0x5f800000031f9823 */ /* 0x000fc600000000ff */
[----:B------:R-:W-:-:S07]  /*4440*/  @!P1 IADD3 R15, PT, PT, R15, 0x40, RZ ;  /* 0x000000400f0f9810 */ /* 0x000fce0007ffe0ff */
.L_x_74:
[----:B------:R-:W-:Y:S01]  /*4450*/  LEA R28, R11, 0xc0800000, 0x17 ;  /* 0xc08000000b1c7811 */ /* 0x000fe200078eb8ff */
[----:B------:R-:W-:Y:S01]  /*4460*/  VIADD R25, R25, 0xffffff81 ;  /* 0xffffff8119197836 */ /* 0x000fe20000000000 */
[----:B------:R-:W-:Y:S03]  /*4470*/  BSSY.RECONVERGENT B2, `(.L_x_79) ;  /* 0x0000035000027945 */ /* 0x000fe60003800200 */
[----:B------:R-:W-:Y:S02]  /*4480*/  IMAD.IADD R32, R31, 0x1, -R28 ;  /* 0x000000011f207824 */ /* 0x000fe400078e0a1c */
[----:B------:R-:W-:Y:S02]  /*4490*/  IMAD R2, R25, -0x800000, R2 ;  /* 0xff80000019027824 */ /* 0x000fe400078e0202 */
[----:B------:R-:W0:Y:S01]  /*44a0*/  MUFU.RCP R28, R32 ;  /* 0x00000020001c7308 */ /* 0x000e220000001000 */
[----:B------:R-:W-:-:S04]  /*44b0*/  FADD.FTZ R29, -R32, -RZ ;  /* 0x800000ff201d7221 */ /* 0x000fc80000010100 */
[----:B0-----:R-:W-:-:S04]  /*44c0*/  FFMA R31, R28, R29, 1 ;  /* 0x3f8000001c1f7423 */ /* 0x001fc8000000001d */
[----:B------:R-:W-:-:S04]  /*44d0*/  FFMA R31, R28, R31, R28 ;  /* 0x0000001f1c1f7223 */ /* 0x000fc8000000001c */
[----:B------:R-:W-:-:S04]  /*44e0*/  FFMA R28, R2, R31, RZ ;  /* 0x0000001f021c7223 */ /* 0x000fc800000000ff */
[----:B------:R-:W-:-:S04]  /*44f0*/  FFMA R30, R29, R28, R2 ;  /* 0x0000001c1d1e7223 */ /* 0x000fc80000000002 */
[----:B------:R-:W-:Y:S01]  /*4500*/  FFMA R30, R31, R30, R28 ;  /* 0x0000001e1f1e7223 */ /* 0x000fe2000000001c */
[----:B------:R-:W-:-:S03]  /*4510*/  IADD3 R28, PT, PT, R25, 0x7f, -R11 ;  /* 0x0000007f191c7810 */ /* 0x000fc60007ffe80b */
[----:B------:R-:W-:Y:S02]  /*4520*/  FFMA R29, R29, R30, R2 ;  /* 0x0000001e1d1d7223 */ /* 0x000fe40000000002 */
[----:B------:R-:W-:Y:S02]  /*4530*/  IMAD.IADD R15, R28, 0x1, R15 ;  /* 0x000000011c0f7824 */ /* 0x000fe400078e020f */
[----:B------:R-:W-:-:S05]  /*4540*/  FFMA R2, R31, R29, R30 ;  /* 0x0000001d1f027223 */ /* 0x000fca000000001e */
[----:B------:R-:W-:-:S04]  /*4550*/  SHF.R.U32.HI R11, RZ, 0x17, R2 ;  /* 0x00000017ff0b7819 */ /* 0x000fc80000011602 */
[----:B------:R-:W-:-:S05]  /*4560*/  LOP3.LUT R28, R11, 0xff, RZ, 0xc0, !PT ;  /* 0x000000ff0b1c7812 */ /* 0x000fca00078ec0ff */
[----:B------:R-:W-:-:S04]  /*4570*/  IMAD.IADD R11, R28, 0x1, R15 ;  /* 0x000000011c0b7824 */ /* 0x000fc800078e020f */
[----:B------:R-:W-:-:S05]  /*4580*/  VIADD R25, R11, 0xffffffff ;  /* 0xffffffff0b197836 */ /* 0x000fca0000000000 */
[----:B------:R-:W-:-:S13]  /*4590*/  ISETP.GE.U32.AND P0, PT, R25, 0xfe, PT ;  /* 0x000000fe1900780c */ /* 0x000fda0003f06070 */
[----:B------:R-:W-:Y:S05]  /*45a0*/  @!P0 BRA `(.L_x_80) ;  /* 0x0000000000808947 */ /* 0x000fea0003800000 */
[----:B------:R-:W-:-:S13]  /*45b0*/  ISETP.GT.AND P0, PT, R11, 0xfe, PT ;  /* 0x000000fe0b00780c */ /* 0x000fda0003f04270 */
[----:B------:R-:W-:Y:S05]  /*45c0*/  @P0 BRA `(.L_x_81) ;  /* 0x00000000006c0947 */ /* 0x000fea0003800000 */
[----:B------:R-:W-:-:S13]  /*45d0*/  ISETP.GE.AND P0, PT, R11, 0x1, PT ;  /* 0x000000010b00780c */ /* 0x000fda0003f06270 */
[----:B------:R-:W-:Y:S05]  /*45e0*/  @P0 BRA `(.L_x_82) ;  /* 0x0000000000740947 */ /* 0x000fea0003800000 */
[----:B------:R-:W-:Y:S02]  /*45f0*/  ISETP.GE.AND P0, PT, R11, -0x18, PT ;  /* 0xffffffe80b00780c */ /* 0x000fe40003f06270 */
[----:B------:R-:W-:-:S11]  /*4600*/  LOP3.LUT R2, R2, 0x80000000, RZ, 0xc0, !PT ;  /* 0x8000000002027812 */ /* 0x000fd600078ec0ff */
[----:B------:R-:W-:Y:S05]  /*4610*/  @!P0 BRA `(.L_x_82) ;  /* 0x0000000000688947 */ /* 0x000fea0003800000 */
[-CC-:B------:R-:W-:Y:S01]  /*4620*/  FFMA.RZ R15, R31, R29.reuse, R30.reuse ;  /* 0x0000001d1f0f7223 */ /* 0x180fe2000000c01e */
[----:B------:R-:W-:Y:S01]  /*4630*/  IADD3 R28, PT, PT, R11, 0x20, RZ ;  /* 0x000000200b1c7810 */ /* 0x000fe20007ffe0ff */
[CCC-:B------:R-:W-:Y:S01]  /*4640*/  FFMA.RP R25, R31.reuse, R29.reuse, R30.reuse ;  /* 0x0000001d1f197223 */ /* 0x1c0fe2000000801e */
[----:B------:R-:W-:Y:S01]  /*4650*/  FFMA.RM R30, R31, R29, R30 ;  /* 0x0000001d1f1e7223 */ /* 0x000fe2000000401e */
[----:B------:R-:W-:Y:S02]  /*4660*/  ISETP.NE.AND P2, PT, R11, RZ, PT ;  /* 0x000000ff0b00720c */ /* 0x000fe40003f45270 */
[----:B------:R-:W-:Y:S02]  /*4670*/  LOP3.LUT R15, R15, 0x7fffff, RZ, 0xc0, !PT ;  /* 0x007fffff0f0f7812 */ /* 0x000fe400078ec0ff */
[----:B------:R-:W-:Y:S01]  /*4680*/  ISETP.NE.AND P1, PT, R11, RZ, PT ;  /* 0x000000ff0b00720c */ /* 0x000fe20003f25270 */
[----:B------:R-:W-:Y:S01]  /*4690*/  IMAD.MOV R11, RZ, RZ, -R11 ;  /* 0x000000ffff0b7224 */ /* 0x000fe200078e0a0b */
[----:B------:R-:W-:-:S02]  /*46a0*/  LOP3.LUT R15, R15, 0x800000, RZ, 0xfc, !PT ;  /* 0x008000000f0f7812 */ /* 0x000fc400078efcff */
[----:B------:R-:W-:Y:S02]  /*46b0*/  FSETP.NEU.FTZ.AND P0, PT, R25, R30, PT ;  /* 0x0000001e1900720b */ /* 0x000fe40003f1d000 */
[----:B------:R-:W-:Y:S02]  /*46c0*/  SHF.L.U32 R28, R15, R28, RZ ;  /* 0x0000001c0f1c7219 */ /* 0x000fe400000006ff */
[----:B------:R-:W-:Y:S02]  /*46d0*/  SEL R30, R11, RZ, P2 ;  /* 0x000000ff0b1e7207 */ /* 0x000fe40001000000 */
[----:B------:R-:W-:Y:S02]  /*46e0*/  ISETP.NE.AND P1, PT, R28, RZ, P1 ;  /* 0x000000ff1c00720c */ /* 0x000fe40000f25270 */
[----:B------:R-:W-:Y:S02]  /*46f0*/  SHF.R.U32.HI R30, RZ, R30, R15 ;  /* 0x0000001eff1e7219 */ /* 0x000fe4000001160f */
[----:B------:R-:W-:-:S02]  /*4700*/  PLOP3.LUT P0, PT, P0, P1, PT, 0xf8, 0x8f ;  /* 0x00000000008f781c */ /* 0x000fc40000703f70 */
[----:B------:R-:W-:Y:S02]  /*4710*/  SHF.R.U32.HI R28, RZ, 0x1, R30 ;  /* 0x00000001ff1c7819 */ /* 0x000fe4000001161e */
[----:B------:R-:W-:-:S04]  /*4720*/  SEL R11, RZ, 0x1, !P0 ;  /* 0x00000001ff0b7807 */ /* 0x000fc80004000000 */
[----:B------:R-:W-:-:S04]  /*4730*/  LOP3.LUT R11, R11, 0x1, R28, 0xf8, !PT ;  /* 0x000000010b0b7812 */ /* 0x000fc800078ef81c */
[----:B------:R-:W-:-:S05]  /*4740*/  LOP3.LUT R11, R11, R30, RZ, 0xc0, !PT ;  /* 0x0000001e0b0b7212 */ /* 0x000fca00078ec0ff */
[----:B------:R-:W-:-:S05]  /*4750*/  IMAD.IADD R11, R28, 0x1, R11 ;  /* 0x000000011c0b7824 */ /* 0x000fca00078e020b */
[----:B------:R-:W-:Y:S01]  /*4760*/  LOP3.LUT R2, R11, R2, RZ, 0xfc, !PT ;  /* 0x000000020b027212 */ /* 0x000fe200078efcff */
[----:B------:R-:W-:Y:S06]  /*4770*/  BRA `(.L_x_82) ;  /* 0x0000000000107947 */ /* 0x000fec0003800000 */
.L_x_81:
[----:B------:R-:W-:-:S04]  /*4780*/  LOP3.LUT R2, R2, 0x80000000, RZ, 0xc0, !PT ;  /* 0x8000000002027812 */ /* 0x000fc800078ec0ff */
[----:B------:R-:W-:Y:S01]  /*4790*/  LOP3.LUT R2, R2, 0x7f800000, RZ, 0xfc, !PT ;  /* 0x7f80000002027812 */ /* 0x000fe200078efcff */
[----:B------:R-:W-:Y:S06]  /*47a0*/  BRA `(.L_x_82) ;  /* 0x0000000000047947 */ /* 0x000fec0003800000 */
.L_x_80:
[----:B------:R-:W-:-:S07]  /*47b0*/  IMAD R2, R15, 0x800000, R2 ;  /* 0x008000000f027824 */ /* 0x000fce00078e0202 */
.L_x_82:
[----:B------:R-:W-:Y:S05]  /*47c0*/  BSYNC.RECONVERGENT B2 ;  /* 0x0000000000027941 */ /* 0x000fea0003800200 */
.L_x_79:
[----:B------:R-:W-:Y:S05]  /*47d0*/  BRA `(.L_x_83) ;  /* 0x0000000000207947 */ /* 0x000fea0003800000 */
.L_x_78:
[----:B------:R-:W-:-:S04]  /*47e0*/  LOP3.LUT R2, R31, 0x80000000, R2, 0x48, !PT ;  /* 0x800000001f027812 */ /* 0x000fc800078e4802 */
[----:B------:R-:W-:Y:S01]  /*47f0*/  LOP3.LUT R2, R2, 0x7f800000, RZ, 0xfc, !PT ;  /* 0x7f80000002027812 */ /* 0x000fe200078efcff */
[----:B------:R-:W-:Y:S06]  /*4800*/  BRA `(.L_x_83) ;  /* 0x0000000000147947 */ /* 0x000fec0003800000 */
.L_x_77:
[----:B------:R-:W-:Y:S01]  /*4810*/  LOP3.LUT R2, R31, 0x80000000, R2, 0x48, !PT ;  /* 0x800000001f027812 */ /* 0x000fe200078e4802 */
[----:B------:R-:W-:Y:S06]  /*4820*/  BRA `(.L_x_83) ;  /* 0x00000000000c7947 */ /* 0x000fec0003800000 */
.L_x_76:
[----:B------:R-:W0:Y:S01]  /*4830*/  MUFU.RSQ R2, -QNAN ;  /* 0xffc0000000027908 */ /* 0x000e220000001400 */
[----:B------:R-:W-:Y:S05]  /*4840*/  BRA `(.L_x_83) ;  /* 0x0000000000047947 */ /* 0x000fea0003800000 */
.L_x_75:
[----:B------:R-:W-:-:S07]  /*4850*/  FADD.FTZ R2, R2, R3 ;  /* 0x0000000302027221 */ /* 0x000fce0000010000 */
.L_x_83:
[----:B------:R-:W-:Y:S05]  /*4860*/  BSYNC.RECONVERGENT B1 ;  /* 0x0000000000017941 */ /* 0x000fea0003800200 */
.L_x_73:
[----:B------:R-:W-:-:S04]  /*4870*/  IMAD.MOV.U32 R25, RZ, RZ, 0x0 ;  /* 0x00000000ff197424 */ /* 0x000fc800078e00ff */
[----:B0-----:R-:W-:Y:S05]  /*4880*/  RET.REL.NODEC R24 `(_Z21find_best_pins_kernelPiS_iiPmPhS1_i) ;  /* 0xffffffb418dc7950 */ /* 0x001fea0003c3ffff */
.L_x_84:
[----:B------:R-:W-:-:S00]  /*4890*/  BRA `(.L_x_84) ;  /* 0xfffffffc00fc7947 */ /* 0x000fc0000383ffff */
[----:B------:R-:W-:-:S00]  /*48a0*/  NOP ;  /* 0x0000000000007918 */ /* 0x000fc00000000000 */
        /* <DEDUP_REMOVED lines=13> */
.L_x_85:


//--------------------- .nv.shared.reserved.0     --------------------------
	.section	.nv.shared.reserved.0,"aw",@nobits
	.weak		__nv_reservedSMEM_offset_0_alias
	.size		__nv_reservedSMEM_offset_0_alias, 0, 64
	.other		__nv_reservedSMEM_offset_0_alias,@"STO_CUDA_RESERVED_SHARED STV_DEFAULT"
__nv_reservedSMEM_offset_0_alias:
	.zero		0
	.zero		64


//--------------------- .nv.constant0._Z21find_best_pins_kernelPiS_iiPmPhS1_i --------------------------
	.section	.nv.constant0._Z21find_best_pins_kernelPiS_iiPmPhS1_i,"a",@progbits
	.sectionflags	@""
	.align	4
.nv.constant0._Z21find_best_pins_kernelPiS_iiPmPhS1_i:
	.zero		948


//--------------------- SYMBOLS --------------------------

	.type		.nv.reservedSmem.offset0,@object
	.size		.nv.reservedSmem.offset0,0x4
